	.target	sm_90a

	.elftype	@"ET_EXEC"


//--------------------- .note.nv.tkinfo           --------------------------
	.section	.note.nv.tkinfo,"",@"SHT_NOTE"
	.sectionflags	@"SHF_NOTE_NV_TKINFO"
	.tkinfo
        /*0018*/ 	.word	0x00000002
        /*0030*/ 	.string	""
        /*0030*/ 	.string	"ptxas"
        /*0030*/ 	.string	"Cuda compilation tools, release 13.0, V13.0.88"
        /*0030*/ 	.string	"Build cuda_13.0.r13.0/compiler.36424714_0"
        /*0030*/ 	.string	"-arch sm_90a -m 64 "



//--------------------- .note.nv.cuinfo           --------------------------
	.section	.note.nv.cuinfo,"",@"SHT_NOTE"
	.sectionflags	@"SHF_NOTE_NV_CUINFO"
        /*0018*/ 	.short	0x0002
        /*001a*/ 	.short	0x005a
        /*001c*/ 	.short	0x0082
	.zero		2


//--------------------- .nv.info                  --------------------------
	.section	.nv.info,"",@"SHT_CUDA_INFO"
	.align	4


	//----- nvinfo : EIATTR_REGCOUNT
	.align		4
        /*0000*/ 	.byte	0x04, 0x2f
        /*0002*/ 	.short	(.L_15 - .L_14)
	.align		4
.L_14:
        /*0004*/ 	.word	index@(_ZN7cutlass13device_kernelINS_4gemm6kernel13GemmUniversalIN4cute5tupleIJiiiiEEENS1_10collective13CollectiveMmaINS1_34MainloopSm90TmaGmmaWarpSpecializedILi4ENS5_IJNS4_1CILi1EEESB_SB_EEENS1_35KernelTmaWarpSpecializedCooperativeEEENS5_IJNSA_ILi128EEENSA_ILi64EEENSA_ILi32EEEEEENS_10tfloat32_tENS5_IJlSB_lEEESJ_SK_NS4_8TiledMMAINS4_8MMA_AtomIJNS4_4SM904GMMA29MMA_64x64x8_F32TF32TF32_SS_TNILNSO_7ScaleInE1ELSQ_1EEEEEENS4_6LayoutINS5_IJNSA_ILi2EEESB_SB_EEENS5_IJSB_NSA_ILi0EEESW_EEEEENS5_IJNS4_10UnderscoreESZ_SZ_EEEEENS4_13SM90_TMA_LOADENS4_14ComposedLayoutINS4_7SwizzleILi3ELi4ELi3EEENS4_18smem_ptr_flag_bitsILi32EEENST_INS5_IJNSA_ILi8EEESH_EEENS5_IJSH_SB_EEEEEEEvNS4_8identityES12_S1C_vS1D_EENS_8epilogue10collective6detail29Sm90TmaWarpSpecializedAdapterINS1G_15DefaultEpilogueISJ_SK_SK_NS1F_6thread17LinearCombinationISJ_Li1EffLNS1K_9ScaleType4KindE0ELNS_15FloatRoundStyleE2ESJ_EENS1_15EpilogueDefaultEEEEEvvEEEEvNT_6ParamsE)
        /*0008*/ 	.word	0x000000a8


	//----- nvinfo : EIATTR_FRAME_SIZE
	.align		4
.L_15:
        /*000c*/ 	.byte	0x04, 0x11
        /*000e*/ 	.short	(.L_17 - .L_16)
	.align		4
.L_16:
        /*0010*/ 	.word	index@(_ZN7cutlass13device_kernelINS_4gemm6kernel13GemmUniversalIN4cute5tupleIJiiiiEEENS1_10collective13CollectiveMmaINS1_34MainloopSm90TmaGmmaWarpSpecializedILi4ENS5_IJNS4_1CILi1EEESB_SB_EEENS1_35KernelTmaWarpSpecializedCooperativeEEENS5_IJNSA_ILi128EEENSA_ILi64EEENSA_ILi32EEEEEENS_10tfloat32_tENS5_IJlSB_lEEESJ_SK_NS4_8TiledMMAINS4_8MMA_AtomIJNS4_4SM904GMMA29MMA_64x64x8_F32TF32TF32_SS_TNILNSO_7ScaleInE1ELSQ_1EEEEEENS4_6LayoutINS5_IJNSA_ILi2EEESB_SB_EEENS5_IJSB_NSA_ILi0EEESW_EEEEENS5_IJNS4_10UnderscoreESZ_SZ_EEEEENS4_13SM90_TMA_LOADENS4_14ComposedLayoutINS4_7SwizzleILi3ELi4ELi3EEENS4_18smem_ptr_flag_bitsILi32EEENST_INS5_IJNSA_ILi8EEESH_EEENS5_IJSH_SB_EEEEEEEvNS4_8identityES12_S1C_vS1D_EENS_8epilogue10collective6detail29Sm90TmaWarpSpecializedAdapterINS1G_15DefaultEpilogueISJ_SK_SK_NS1F_6thread17LinearCombinationISJ_Li1EffLNS1K_9ScaleType4KindE0ELNS_15FloatRoundStyleE2ESJ_EENS1_15EpilogueDefaultEEEEEvvEEEEvNT_6ParamsE)
        /*0014*/ 	.word	0x00000000


	//----- nvinfo : EIATTR_MIN_STACK_SIZE
	.align		4
.L_17:
        /*0018*/ 	.byte	0x04, 0x12
        /*001a*/ 	.short	(.L_19 - .L_18)
	.align		4
.L_18:
        /*001c*/ 	.word	index@(_ZN7cutlass13device_kernelINS_4gemm6kernel13GemmUniversalIN4cute5tupleIJiiiiEEENS1_10collective13CollectiveMmaINS1_34MainloopSm90TmaGmmaWarpSpecializedILi4ENS5_IJNS4_1CILi1EEESB_SB_EEENS1_35KernelTmaWarpSpecializedCooperativeEEENS5_IJNSA_ILi128EEENSA_ILi64EEENSA_ILi32EEEEEENS_10tfloat32_tENS5_IJlSB_lEEESJ_SK_NS4_8TiledMMAINS4_8MMA_AtomIJNS4_4SM904GMMA29MMA_64x64x8_F32TF32TF32_SS_TNILNSO_7ScaleInE1ELSQ_1EEEEEENS4_6LayoutINS5_IJNSA_ILi2EEESB_SB_EEENS5_IJSB_NSA_ILi0EEESW_EEEEENS5_IJNS4_10UnderscoreESZ_SZ_EEEEENS4_13SM90_TMA_LOADENS4_14ComposedLayoutINS4_7SwizzleILi3ELi4ELi3EEENS4_18smem_ptr_flag_bitsILi32EEENST_INS5_IJNSA_ILi8EEESH_EEENS5_IJSH_SB_EEEEEEEvNS4_8identityES12_S1C_vS1D_EENS_8epilogue10collective6detail29Sm90TmaWarpSpecializedAdapterINS1G_15DefaultEpilogueISJ_SK_SK_NS1F_6thread17LinearCombinationISJ_Li1EffLNS1K_9ScaleType4KindE0ELNS_15FloatRoundStyleE2ESJ_EENS1_15EpilogueDefaultEEEEEvvEEEEvNT_6ParamsE)
        /*0020*/ 	.word	0x00000000
.L_19:


//--------------------- .nv.compat                --------------------------
	.section	.nv.compat,"",@"SHT_CUDA_COMPAT_INFO"
	.align	4
        /*0000*/ 	.byte	0x02, 0x09, 0x01, 0x00, 0x02, 0x02, 0x04, 0x00, 0x02, 0x05, 0x05, 0x00, 0x03, 0x07, 0x01, 0x01
        /*0010*/ 	.byte	0x02, 0x03, 0x01, 0x00, 0x02, 0x06, 0x01, 0x00, 0x04, 0x0b, 0x08, 0x00, 0x00, 0x00, 0x00, 0x00
        /*0020*/ 	.byte	0x00, 0x00, 0x00, 0x00


//--------------------- .nv.info._ZN7cutlass13device_kernelINS_4gemm6kernel13GemmUniversalIN4cute5tupleIJiiiiEEENS1_10collective13CollectiveMmaINS1_34MainloopSm90TmaGmmaWarpSpecializedILi4ENS5_IJNS4_1CILi1EEESB_SB_EEENS1_35KernelTmaWarpSpecializedCooperativeEEENS5_IJNSA_ILi128EEENSA_ILi64EEENSA_ILi32EEEEEENS_10tfloat32_tENS5_IJlSB_lEEESJ_SK_NS4_8TiledMMAINS4_8MMA_AtomIJNS4_4SM904GMMA29MMA_64x64x8_F32TF32TF32_SS_TNILNSO_7ScaleInE1ELSQ_1EEEEEENS4_6LayoutINS5_IJNSA_ILi2EEESB_SB_EEENS5_IJSB_NSA_ILi0EEESW_EEEEENS5_IJNS4_10UnderscoreESZ_SZ_EEEEENS4_13SM90_TMA_LOADENS4_14ComposedLayoutINS4_7SwizzleILi3ELi4ELi3EEENS4_18smem_ptr_flag_bitsILi32EEENST_INS5_IJNSA_ILi8EEESH_EEENS5_IJSH_SB_EEEEEEEvNS4_8identityES12_S1C_vS1D_EENS_8epilogue10collective6detail29Sm90TmaWarpSpecializedAdapterINS1G_15DefaultEpilogueISJ_SK_SK_NS1F_6thread17LinearCombinationISJ_Li1EffLNS1K_9ScaleType4KindE0ELNS_15FloatRoundStyleE2ESJ_EENS1_15EpilogueDefaultEEEEEvvEEEEvNT_6ParamsE --------------------------
	.section	.nv.info._ZN7cutlass13device_kernelINS_4gemm6kernel13GemmUniversalIN4cute5tupleIJiiiiEEENS1_10collective13CollectiveMmaINS1_34MainloopSm90TmaGmmaWarpSpecializedILi4ENS5_IJNS4_1CILi1EEESB_SB_EEENS1_35KernelTmaWarpSpecializedCooperativeEEENS5_IJNSA_ILi128EEENSA_ILi64EEENSA_ILi32EEEEEENS_10tfloat32_tENS5_IJlSB_lEEESJ_SK_NS4_8TiledMMAINS4_8MMA_AtomIJNS4_4SM904GMMA29MMA_64x64x8_F32TF32TF32_SS_TNILNSO_7ScaleInE1ELSQ_1EEEEEENS4_6LayoutINS5_IJNSA_ILi2EEESB_SB_EEENS5_IJSB_NSA_ILi0EEESW_EEEEENS5_IJNS4_10UnderscoreESZ_SZ_EEEEENS4_13SM90_TMA_LOADENS4_14ComposedLayoutINS4_7SwizzleILi3ELi4ELi3EEENS4_18smem_ptr_flag_bitsILi32EEENST_INS5_IJNSA_ILi8EEESH_EEENS5_IJSH_SB_EEEEEEEvNS4_8identityES12_S1C_vS1D_EENS_8epilogue10collective6detail29Sm90TmaWarpSpecializedAdapterINS1G_15DefaultEpilogueISJ_SK_SK_NS1F_6thread17LinearCombinationISJ_Li1EffLNS1K_9ScaleType4KindE0ELNS_15FloatRoundStyleE2ESJ_EENS1_15EpilogueDefaultEEEEEvvEEEEvNT_6ParamsE,"",@"SHT_CUDA_INFO"
	.sectionflags	@""
	.align	4


	//----- nvinfo : EIATTR_CUDA_API_VERSION
	.align		4
        /*0000*/ 	.byte	0x04, 0x37
        /*0002*/ 	.short	(.L_21 - .L_20)
.L_20:
        /*0004*/ 	.word	0x00000082


	//----- nvinfo : EIATTR_KPARAM_INFO
	.align		4
.L_21:
        /*0008*/ 	.byte	0x04, 0x17
        /*000a*/ 	.short	(.L_23 - .L_22)
.L_22:
        /*000c*/ 	.word	0x00000000
        /*0010*/ 	.short	0x0000
        /*0012*/ 	.short	0x0070
        /*0014*/ 	.byte	0x00, 0xf0, 0x01, 0x10


	//----- nvinfo : EIATTR_SPARSE_MMA_MASK
	.align		4
.L_23:
        /*0018*/ 	.byte	0x03, 0x50
        /*001a*/ 	.short	0x0000


	//----- nvinfo : EIATTR_MAXREG_COUNT
	.align		4
        /*001c*/ 	.byte	0x03, 0x1b
        /*001e*/ 	.short	0x00a8


	//----- nvinfo : EIATTR_NUM_BARRIERS
	.align		4
        /*0020*/ 	.byte	0x02, 0x4c
        /*0022*/ 	.byte	0x01
	.zero		1


	//----- nvinfo : EIATTR_EXTERNS
	.align		4
        /*0024*/ 	.byte	0x04, 0x0f
        /*0026*/ 	.short	(.L_25 - .L_24)


	//   ....[0]....
	.align		4
.L_24:
        /*0028*/ 	.word	index@(__assertfail)


	//----- nvinfo : EIATTR_MERCURY_ISA_VERSION
	.align		4
.L_25:
        /*002c*/ 	.byte	0x03, 0x5f
        /*002e*/ 	.short	0x0101


	//----- nvinfo : EIATTR_INT_WARP_WIDE_INSTR_OFFSETS
	.align		4
        /*0030*/ 	.byte	0x04, 0x31
        /*0032*/ 	.short	(.L_27 - .L_26)


	//   ....[0]....
.L_26:
        /*0034*/ 	.word	0x000003b0


	//   ....[1]....
        /*0038*/ 	.word	0x000003e0


	//   ....[2]....
        /*003c*/ 	.word	0x000004c0


	//----- nvinfo : EIATTR_COOP_GROUP_MASK_REGIDS
	.align		4
.L_27:
        /*0040*/ 	.byte	0x04, 0x29
        /*0042*/ 	.short	(.L_29 - .L_28)


	//   ....[0]....
.L_28:
        /*0044*/ 	.word	0xffffffff


	//   ....[1]....
        /*0048*/ 	.word	0xffffffff


	//   ....[2]....
        /*004c*/ 	.word	0xffffffff


	//   ....[3]....
        /*0050*/ 	.word	0xffffffff


	//   ....[4]....
        /*0054*/ 	.word	0xffffffff


	//----- nvinfo : EIATTR_COOP_GROUP_INSTR_OFFSETS
	.align		4
.L_29:
        /*0058*/ 	.byte	0x04, 0x28
        /*005a*/ 	.short	(.L_31 - .L_30)


	//   ....[0]....
.L_30:
        /*005c*/ 	.word	0x00000060


	//   ....[1]....
        /*0060*/ 	.word	0x00000070


	//   ....[2]....
        /*0064*/ 	.word	0x00000130


	//   ....[3]....
        /*0068*/ 	.word	0x000002c0


	//   ....[4]....
        /*006c*/ 	.word	0x00000f70


	//----- nvinfo : EIATTR_REG_RECONFIG
	.align		4
.L_31:
        /*0070*/ 	.byte	0x01, 0x54
	.zero		2


	//----- nvinfo : EIATTR_SYSCALL_OFFSETS
	.align		4
        /*0074*/ 	.byte	0x04, 0x46
        /*0076*/ 	.short	(.L_33 - .L_32)


	//   ....[0]....
.L_32:
        /*0078*/ 	.word	0x00001130


	//----- nvinfo : EIATTR_MBARRIER_INSTR_OFFSETS
	.align		4
.L_33:
        /*007c*/ 	.byte	0x04, 0x39
        /*007e*/ 	.short	(.L_35 - .L_34)


	//   ....[0]....
.L_34:
        /*0080*/ 	.word	0x00000230
        /*0084*/ 	.word	0x000000ff
        /*0088*/ 	.word	0x00000000
        /*008c*/ 	.short	0x0100
        /*008e*/ 	.byte	0x08
	.zero		1


	//   ....[1]....
        /*0090*/ 	.word	0x00000240
        /*0094*/ 	.word	0x000000ff
        /*0098*/ 	.word	0x00000020
        /*009c*/ 	.short	0x0100
        /*009e*/ 	.byte	0x08
	.zero		1


	//   ....[2]....
        /*00a0*/ 	.word	0x00000250
        /*00a4*/ 	.word	0x000000ff
        /*00a8*/ 	.word	0x00000008
        /*00ac*/ 	.short	0x0100
        /*00ae*/ 	.byte	0x08
	.zero		1


	//   ....[3]....
        /*00b0*/ 	.word	0x00000260
        /*00b4*/ 	.word	0x000000ff
        /*00b8*/ 	.word	0x00000028
        /*00bc*/ 	.short	0x0100
        /*00be*/ 	.byte	0x08
	.zero		1


	//   ....[4]....
        /*00c0*/ 	.word	0x00000270
        /*00c4*/ 	.word	0x000000ff
        /*00c8*/ 	.word	0x00000010
        /*00cc*/ 	.short	0x0100
        /*00ce*/ 	.byte	0x08
	.zero		1


	//   ....[5]....
        /*00d0*/ 	.word	0x00000280
        /*00d4*/ 	.word	0x000000ff
        /*00d8*/ 	.word	0x00000030
        /*00dc*/ 	.short	0x0100
        /*00de*/ 	.byte	0x08
	.zero		1


	//   ....[6]....
        /*00e0*/ 	.word	0x00000290
        /*00e4*/ 	.word	0x000000ff
        /*00e8*/ 	.word	0x00000018
        /*00ec*/ 	.short	0x0100
        /*00ee*/ 	.byte	0x08
	.zero		1


	//   ....[7]....
        /*00f0*/ 	.word	0x000002a0
        /*00f4*/ 	.word	0x000000ff
        /*00f8*/ 	.word	0x00000038
        /*00fc*/ 	.short	0x0100
        /*00fe*/ 	.byte	0x08
	.zero		1


	//   ....[8]....
        /*0100*/ 	.word	0x00000530
        /*0104*/ 	.word	0x000000ff
        /*0108*/ 	.word	0x00000050
        /*010c*/ 	.short	0x0100
        /*010e*/ 	.byte	0x06
	.zero		1


	//   ....[9]....
        /*0110*/ 	.word	0x00000590
        /*0114*/ 	.word	0x000000ff
        /*0118*/ 	.word	0x00000058
        /*011c*/ 	.short	0x0100
        /*011e*/ 	.byte	0x06
	.zero		1


	//   ....[10]....
        /*0120*/ 	.word	0x000011b0
        /*0124*/ 	.word	0x00000003
        /*0128*/ 	.word	0x00000000
        /*012c*/ 	.short	0x010a
        /*012e*/ 	.byte	0x3f
	.zero		1


	//   ....[11]....
        /*0130*/ 	.word	0x000011f0
        /*0134*/ 	.word	0x00000003
        /*0138*/ 	.word	0x00000000
        /*013c*/ 	.short	0x010a
        /*013e*/ 	.byte	0x3f
	.zero		1


	//   ....[12]....
        /*0140*/ 	.word	0x00001590
        /*0144*/ 	.word	0x000000ff
        /*0148*/ 	.word	0x00000000
        /*014c*/ 	.short	0x010a
        /*014e*/ 	.byte	0x08
	.zero		1


	//   ....[13]....
        /*0150*/ 	.word	0x000015d0
        /*0154*/ 	.word	0x000000ff
        /*0158*/ 	.word	0x00000000
        /*015c*/ 	.short	0x010a
        /*015e*/ 	.byte	0x08
	.zero		1


	//   ....[14]....
        /*0160*/ 	.word	0x00001830
        /*0164*/ 	.word	0x000000ff
        /*0168*/ 	.word	0x00000000
        /*016c*/ 	.short	0x0101
        /*016e*/ 	.byte	0x08
	.zero		1


	//   ....[15]....
        /*0170*/ 	.word	0x00001a10
        /*0174*/ 	.word	0x000000ff
        /*0178*/ 	.word	0x00000000
        /*017c*/ 	.short	0x0101
        /*017e*/ 	.byte	0x04
	.zero		1


	//   ....[16]....
        /*0180*/ 	.word	0x00004f80
        /*0184*/ 	.word	0x0000000c
        /*0188*/ 	.word	0x00000020
        /*018c*/ 	.short	0x010a
        /*018e*/ 	.byte	0x3f
	.zero		1


	//   ....[17]....
        /*0190*/ 	.word	0x00005340
        /*0194*/ 	.word	0x00000005
        /*0198*/ 	.word	0x00000058
        /*019c*/ 	.short	0x0101
        /*019e*/ 	.byte	0x3f
	.zero		1


	//   ....[18]....
        /*01a0*/ 	.word	0x00005a40
        /*01a4*/ 	.word	0x00000007
        /*01a8*/ 	.word	0x00000000
        /*01ac*/ 	.short	0x010a
        /*01ae*/ 	.byte	0x3f
	.zero		1


	//   ....[19]....
        /*01b0*/ 	.word	0x00005ac0
        /*01b4*/ 	.word	0x00000006
        /*01b8*/ 	.word	0x00000000
        /*01bc*/ 	.short	0x010a
        /*01be*/ 	.byte	0x3f
	.zero		1


	//   ....[20]....
        /*01c0*/ 	.word	0x00005b50
        /*01c4*/ 	.word	0x00000007
        /*01c8*/ 	.word	0x00000000
        /*01cc*/ 	.short	0x010a
        /*01ce*/ 	.byte	0x3f
	.zero		1


	//   ....[21]....
        /*01d0*/ 	.word	0x00005be0
        /*01d4*/ 	.word	0x00000005
        /*01d8*/ 	.word	0x00000000
        /*01dc*/ 	.short	0x010a
        /*01de*/ 	.byte	0x3f
	.zero		1


	//   ....[22]....
        /*01e0*/ 	.word	0x00005c40
        /*01e4*/ 	.word	0x00000003
        /*01e8*/ 	.word	0x00000000
        /*01ec*/ 	.short	0x010a
        /*01ee*/ 	.byte	0x3f
	.zero		1


	//   ....[23]....
        /*01f0*/ 	.word	0x00005ca0
        /*01f4*/ 	.word	0x00000004
        /*01f8*/ 	.word	0x00000000
        /*01fc*/ 	.short	0x010a
        /*01fe*/ 	.byte	0x3f
	.zero		1


	//   ....[24]....
        /*0200*/ 	.word	0x00005d70
        /*0204*/ 	.word	0x0000000c
        /*0208*/ 	.word	0x00000020
        /*020c*/ 	.short	0x010a
        /*020e*/ 	.byte	0x3f
	.zero		1


	//   ....[25]....
        /*0210*/ 	.word	0x00005e40
        /*0214*/ 	.word	0x00000007
        /*0218*/ 	.word	0x00000000
        /*021c*/ 	.short	0x010a
        /*021e*/ 	.byte	0x3f
	.zero		1


	//   ....[26]....
        /*0220*/ 	.word	0x00005e90
        /*0224*/ 	.word	0x00000006
        /*0228*/ 	.word	0x00000000
        /*022c*/ 	.short	0x010a
        /*022e*/ 	.byte	0x3f
	.zero		1


	//   ....[27]....
        /*0230*/ 	.word	0x00005ee0
        /*0234*/ 	.word	0x00000007
        /*0238*/ 	.word	0x00000000
        /*023c*/ 	.short	0x010a
        /*023e*/ 	.byte	0x3f
	.zero		1


	//----- nvinfo : EIATTR_NUM_MBARRIERS
	.align		4
.L_35:
        /*0240*/ 	.byte	0x03, 0x38
        /*0242*/ 	.short	0x000a


	//----- nvinfo : EIATTR_EXIT_INSTR_OFFSETS
	.align		4
        /*0244*/ 	.byte	0x04, 0x1c
        /*0246*/ 	.short	(.L_37 - .L_36)


	//   ....[0]....
.L_36:
        /*0248*/ 	.word	0x000005e0


	//   ....[1]....
        /*024c*/ 	.word	0x00000ea0


	//   ....[2]....
        /*0250*/ 	.word	0x000045f0


	//   ....[3]....
        /*0254*/ 	.word	0x00004c20


	//   ....[4]....
        /*0258*/ 	.word	0x00005c30


	//----- nvinfo : EIATTR_MAX_THREADS
	.align		4
.L_37:
        /*025c*/ 	.byte	0x04, 0x05
        /*025e*/ 	.short	(.L_39 - .L_38)
.L_38:
        /*0260*/ 	.word	0x00000180
        /*0264*/ 	.word	0x00000001
        /*0268*/ 	.word	0x00000001


	//----- nvinfo : EIATTR_CRS_STACK_SIZE
	.align		4
.L_39:
        /*026c*/ 	.byte	0x04, 0x1e
        /*026e*/ 	.short	(.L_41 - .L_40)
.L_40:
        /*0270*/ 	.word	0x00000000


	//----- nvinfo : EIATTR_CBANK_PARAM_SIZE
	.align		4
.L_41:
        /*0274*/ 	.byte	0x03, 0x19
        /*0276*/ 	.short	0x0470


	//----- nvinfo : EIATTR_PARAM_CBANK
	.align		4
        /*0278*/ 	.byte	0x04, 0x0a
        /*027a*/ 	.short	(.L_43 - .L_42)
	.align		4
.L_42:
        /*027c*/ 	.word	index@(.nv.constant0._ZN7cutlass13device_kernelINS_4gemm6kernel13GemmUniversalIN4cute5tupleIJiiiiEEENS1_10collective13CollectiveMmaINS1_34MainloopSm90TmaGmmaWarpSpecializedILi4ENS5_IJNS4_1CILi1EEESB_SB_EEENS1_35KernelTmaWarpSpecializedCooperativeEEENS5_IJNSA_ILi128EEENSA_ILi64EEENSA_ILi32EEEEEENS_10tfloat32_tENS5_IJlSB_lEEESJ_SK_NS4_8TiledMMAINS4_8MMA_AtomIJNS4_4SM904GMMA29MMA_64x64x8_F32TF32TF32_SS_TNILNSO_7ScaleInE1ELSQ_1EEEEEENS4_6LayoutINS5_IJNSA_ILi2EEESB_SB_EEENS5_IJSB_NSA_ILi0EEESW_EEEEENS5_IJNS4_10UnderscoreESZ_SZ_EEEEENS4_13SM90_TMA_LOADENS4_14ComposedLayoutINS4_7SwizzleILi3ELi4ELi3EEENS4_18smem_ptr_flag_bitsILi32EEENST_INS5_IJNSA_ILi8EEESH_EEENS5_IJSH_SB_EEEEEEEvNS4_8identityES12_S1C_vS1D_EENS_8epilogue10collective6detail29Sm90TmaWarpSpecializedAdapterINS1G_15DefaultEpilogueISJ_SK_SK_NS1F_6thread17LinearCombinationISJ_Li1EffLNS1K_9ScaleType4KindE0ELNS_15FloatRoundStyleE2ESJ_EENS1_15EpilogueDefaultEEEEEvvEEEEvNT_6ParamsE)
        /*0280*/ 	.short	0x0210
        /*0282*/ 	.short	0x0470


	//----- nvinfo : EIATTR_SW_WAR
	.align		4
.L_43:
        /*0284*/ 	.byte	0x04, 0x36
        /*0286*/ 	.short	(.L_45 - .L_44)
.L_44:
        /*0288*/ 	.word	0x00000008
.L_45:


//--------------------- .nv.callgraph             --------------------------
	.section	.nv.callgraph,"",@"SHT_CUDA_CALLGRAPH"
	.align	4
	.sectionentsize	8
	.align		4
        /*0000*/ 	.word	0x00000000
	.align		4
        /*0004*/ 	.word	0xffffffff
	.align		4
        /*0008*/ 	.word	index@(_ZN7cutlass13device_kernelINS_4gemm6kernel13GemmUniversalIN4cute5tupleIJiiiiEEENS1_10collective13CollectiveMmaINS1_34MainloopSm90TmaGmmaWarpSpecializedILi4ENS5_IJNS4_1CILi1EEESB_SB_EEENS1_35KernelTmaWarpSpecializedCooperativeEEENS5_IJNSA_ILi128EEENSA_ILi64EEENSA_ILi32EEEEEENS_10tfloat32_tENS5_IJlSB_lEEESJ_SK_NS4_8TiledMMAINS4_8MMA_AtomIJNS4_4SM904GMMA29MMA_64x64x8_F32TF32TF32_SS_TNILNSO_7ScaleInE1ELSQ_1EEEEEENS4_6LayoutINS5_IJNSA_ILi2EEESB_SB_EEENS5_IJSB_NSA_ILi0EEESW_EEEEENS5_IJNS4_10UnderscoreESZ_SZ_EEEEENS4_13SM90_TMA_LOADENS4_14ComposedLayoutINS4_7SwizzleILi3ELi4ELi3EEENS4_18smem_ptr_flag_bitsILi32EEENST_INS5_IJNSA_ILi8EEESH_EEENS5_IJSH_SB_EEEEEEEvNS4_8identityES12_S1C_vS1D_EENS_8epilogue10collective6detail29Sm90TmaWarpSpecializedAdapterINS1G_15DefaultEpilogueISJ_SK_SK_NS1F_6thread17LinearCombinationISJ_Li1EffLNS1K_9ScaleType4KindE0ELNS_15FloatRoundStyleE2ESJ_EENS1_15EpilogueDefaultEEEEEvvEEEEvNT_6ParamsE)
	.align		4
        /*000c*/ 	.word	index@(__assertfail)
	.align		4
        /*0010*/ 	.word	0x00000000
	.align		4
        /*0014*/ 	.word	0xfffffffe
	.align		4
        /*0018*/ 	.word	0x00000000
	.align		4
        /*001c*/ 	.word	0xfffffffd
	.align		4
        /*0020*/ 	.word	0x00000000
	.align		4
        /*0024*/ 	.word	0xfffffffc


//--------------------- .nv.constant4             --------------------------
	.section	.nv.constant4,"a",@progbits
	.align	8
	.align		8
.nv.constant4:
        /*0000*/ 	.dword	__assertfail
	.align		8
        /*0008*/ 	.dword	__unnamed_1
	.align		8
        /*0010*/ 	.dword	_ZN39_INTERNAL_e9b94693_4_k_cu_97226e64_58404cuda3std3__45__cpo5beginE
	.align		8
        /*0018*/ 	.dword	_ZN39_INTERNAL_e9b94693_4_k_cu_97226e64_58404cuda3std3__45__cpo3endE
	.align		8
        /*0020*/ 	.dword	_ZN39_INTERNAL_e9b94693_4_k_cu_97226e64_58404cuda3std3__45__cpo6cbeginE
	.align		8
        /*0028*/ 	.dword	_ZN39_INTERNAL_e9b94693_4_k_cu_97226e64_58404cuda3std3__45__cpo4cendE
	.align		8
        /*0030*/ 	.dword	_ZN39_INTERNAL_e9b94693_4_k_cu_97226e64_58404cuda3std3__441_GLOBAL__N__e9b94693_4_k_cu_97226e64_58406ignoreE
	.align		8
        /*0038*/ 	.dword	_ZN39_INTERNAL_e9b94693_4_k_cu_97226e64_58404cuda3std3__419piecewise_constructE
	.align		8
        /*0040*/ 	.dword	_ZN39_INTERNAL_e9b94693_4_k_cu_97226e64_58404cuda3std3__48in_placeE
	.align		8
        /*0048*/ 	.dword	_ZN39_INTERNAL_e9b94693_4_k_cu_97226e64_58404cuda3std6ranges3__45__cpo4swapE
	.align		8
        /*0050*/ 	.dword	_ZN39_INTERNAL_e9b94693_4_k_cu_97226e64_58404cuda3std6ranges3__45__cpo9iter_moveE
	.align		8
        /*0058*/ 	.dword	_ZN39_INTERNAL_e9b94693_4_k_cu_97226e64_58404cute7productE
	.align		8
        /*0060*/ 	.dword	_ZN39_INTERNAL_e9b94693_4_k_cu_97226e64_58404cute1_E
	.align		8
        /*0068*/ 	.dword	$str$22
	.align		8
        /*0070*/ 	.dword	$str$23


//--------------------- .text._ZN7cutlass13device_kernelINS_4gemm6kernel13GemmUniversalIN4cute5tupleIJiiiiEEENS1_10collective13CollectiveMmaINS1_34MainloopSm90TmaGmmaWarpSpecializedILi4ENS5_IJNS4_1CILi1EEESB_SB_EEENS1_35KernelTmaWarpSpecializedCooperativeEEENS5_IJNSA_ILi128EEENSA_ILi64EEENSA_ILi32EEEEEENS_10tfloat32_tENS5_IJlSB_lEEESJ_SK_NS4_8TiledMMAINS4_8MMA_AtomIJNS4_4SM904GMMA29MMA_64x64x8_F32TF32TF32_SS_TNILNSO_7ScaleInE1ELSQ_1EEEEEENS4_6LayoutINS5_IJNSA_ILi2EEESB_SB_EEENS5_IJSB_NSA_ILi0EEESW_EEEEENS5_IJNS4_10UnderscoreESZ_SZ_EEEEENS4_13SM90_TMA_LOADENS4_14ComposedLayoutINS4_7SwizzleILi3ELi4ELi3EEENS4_18smem_ptr_flag_bitsILi32EEENST_INS5_IJNSA_ILi8EEESH_EEENS5_IJSH_SB_EEEEEEEvNS4_8identityES12_S1C_vS1D_EENS_8epilogue10collective6detail29Sm90TmaWarpSpecializedAdapterINS1G_15DefaultEpilogueISJ_SK_SK_NS1F_6thread17LinearCombinationISJ_Li1EffLNS1K_9ScaleType4KindE0ELNS_15FloatRoundStyleE2ESJ_EENS1_15EpilogueDefaultEEEEEvvEEEEvNT_6ParamsE --------------------------
	.section	.text._ZN7cutlass13device_kernelINS_4gemm6kernel13GemmUniversalIN4cute5tupleIJiiiiEEENS1_10collective13CollectiveMmaINS1_34MainloopSm90TmaGmmaWarpSpecializedILi4ENS5_IJNS4_1CILi1EEESB_SB_EEENS1_35KernelTmaWarpSpecializedCooperativeEEENS5_IJNSA_ILi128EEENSA_ILi64EEENSA_ILi32EEEEEENS_10tfloat32_tENS5_IJlSB_lEEESJ_SK_NS4_8TiledMMAINS4_8MMA_AtomIJNS4_4SM904GMMA29MMA_64x64x8_F32TF32TF32_SS_TNILNSO_7ScaleInE1ELSQ_1EEEEEENS4_6LayoutINS5_IJNSA_ILi2EEESB_SB_EEENS5_IJSB_NSA_ILi0EEESW_EEEEENS5_IJNS4_10UnderscoreESZ_SZ_EEEEENS4_13SM90_TMA_LOADENS4_14ComposedLayoutINS4_7SwizzleILi3ELi4ELi3EEENS4_18smem_ptr_flag_bitsILi32EEENST_INS5_IJNSA_ILi8EEESH_EEENS5_IJSH_SB_EEEEEEEvNS4_8identityES12_S1C_vS1D_EENS_8epilogue10collective6detail29Sm90TmaWarpSpecializedAdapterINS1G_15DefaultEpilogueISJ_SK_SK_NS1F_6thread17LinearCombinationISJ_Li1EffLNS1K_9ScaleType4KindE0ELNS_15FloatRoundStyleE2ESJ_EENS1_15EpilogueDefaultEEEEEvvEEEEvNT_6ParamsE,"ax",@progbits
	.align	128
.text._ZN7cutlass13device_kernelINS_4gemm6kernel13GemmUniversalIN4cute5tupleIJiiiiEEENS1_10collective13CollectiveMmaINS1_34MainloopSm90TmaGmmaWarpSpecializedILi4ENS5_IJNS4_1CILi1EEESB_SB_EEENS1_35KernelTmaWarpSpecializedCooperativeEEENS5_IJNSA_ILi128EEENSA_ILi64EEENSA_ILi32EEEEEENS_10tfloat32_tENS5_IJlSB_lEEESJ_SK_NS4_8TiledMMAINS4_8MMA_AtomIJNS4_4SM904GMMA29MMA_64x64x8_F32TF32TF32_SS_TNILNSO_7ScaleInE1ELSQ_1EEEEEENS4_6LayoutINS5_IJNSA_ILi2EEESB_SB_EEENS5_IJSB_NSA_ILi0EEESW_EEEEENS5_IJNS4_10UnderscoreESZ_SZ_EEEEENS4_13SM90_TMA_LOADENS4_14ComposedLayoutINS4_7SwizzleILi3ELi4ELi3EEENS4_18smem_ptr_flag_bitsILi32EEENST_INS5_IJNSA_ILi8EEESH_EEENS5_IJSH_SB_EEEEEEEvNS4_8identityES12_S1C_vS1D_EENS_8epilogue10collective6detail29Sm90TmaWarpSpecializedAdapterINS1G_15DefaultEpilogueISJ_SK_SK_NS1F_6thread17LinearCombinationISJ_Li1EffLNS1K_9ScaleType4KindE0ELNS_15FloatRoundStyleE2ESJ_EENS1_15EpilogueDefaultEEEEEvvEEEEvNT_6ParamsE:
        .type           _ZN7cutlass13device_kernelINS_4gemm6kernel13GemmUniversalIN4cute5tupleIJiiiiEEENS1_10collective13CollectiveMmaINS1_34MainloopSm90TmaGmmaWarpSpecializedILi4ENS5_IJNS4_1CILi1EEESB_SB_EEENS1_35KernelTmaWarpSpecializedCooperativeEEENS5_IJNSA_ILi128EEENSA_ILi64EEENSA_ILi32EEEEEENS_10tfloat32_tENS5_IJlSB_lEEESJ_SK_NS4_8TiledMMAINS4_8MMA_AtomIJNS4_4SM904GMMA29MMA_64x64x8_F32TF32TF32_SS_TNILNSO_7ScaleInE1ELSQ_1EEEEEENS4_6LayoutINS5_IJNSA_ILi2EEESB_SB_EEENS5_IJSB_NSA_ILi0EEESW_EEEEENS5_IJNS4_10UnderscoreESZ_SZ_EEEEENS4_13SM90_TMA_LOADENS4_14ComposedLayoutINS4_7SwizzleILi3ELi4ELi3EEENS4_18smem_ptr_flag_bitsILi32EEENST_INS5_IJNSA_ILi8EEESH_EEENS5_IJSH_SB_EEEEEEEvNS4_8identityES12_S1C_vS1D_EENS_8epilogue10collective6detail29Sm90TmaWarpSpecializedAdapterINS1G_15DefaultEpilogueISJ_SK_SK_NS1F_6thread17LinearCombinationISJ_Li1EffLNS1K_9ScaleType4KindE0ELNS_15FloatRoundStyleE2ESJ_EENS1_15EpilogueDefaultEEEEEvvEEEEvNT_6ParamsE,@function
        .size           _ZN7cutlass13device_kernelINS_4gemm6kernel13GemmUniversalIN4cute5tupleIJiiiiEEENS1_10collective13CollectiveMmaINS1_34MainloopSm90TmaGmmaWarpSpecializedILi4ENS5_IJNS4_1CILi1EEESB_SB_EEENS1_35KernelTmaWarpSpecializedCooperativeEEENS5_IJNSA_ILi128EEENSA_ILi64EEENSA_ILi32EEEEEENS_10tfloat32_tENS5_IJlSB_lEEESJ_SK_NS4_8TiledMMAINS4_8MMA_AtomIJNS4_4SM904GMMA29MMA_64x64x8_F32TF32TF32_SS_TNILNSO_7ScaleInE1ELSQ_1EEEEEENS4_6LayoutINS5_IJNSA_ILi2EEESB_SB_EEENS5_IJSB_NSA_ILi0EEESW_EEEEENS5_IJNS4_10UnderscoreESZ_SZ_EEEEENS4_13SM90_TMA_LOADENS4_14ComposedLayoutINS4_7SwizzleILi3ELi4ELi3EEENS4_18smem_ptr_flag_bitsILi32EEENST_INS5_IJNSA_ILi8EEESH_EEENS5_IJSH_SB_EEEEEEEvNS4_8identityES12_S1C_vS1D_EENS_8epilogue10collective6detail29Sm90TmaWarpSpecializedAdapterINS1G_15DefaultEpilogueISJ_SK_SK_NS1F_6thread17LinearCombinationISJ_Li1EffLNS1K_9ScaleType4KindE0ELNS_15FloatRoundStyleE2ESJ_EENS1_15EpilogueDefaultEEEEEvvEEEEvNT_6ParamsE,(.L_x_130 - _ZN7cutlass13device_kernelINS_4gemm6kernel13GemmUniversalIN4cute5tupleIJiiiiEEENS1_10collective13CollectiveMmaINS1_34MainloopSm90TmaGmmaWarpSpecializedILi4ENS5_IJNS4_1CILi1EEESB_SB_EEENS1_35KernelTmaWarpSpecializedCooperativeEEENS5_IJNSA_ILi128EEENSA_ILi64EEENSA_ILi32EEEEEENS_10tfloat32_tENS5_IJlSB_lEEESJ_SK_NS4_8TiledMMAINS4_8MMA_AtomIJNS4_4SM904GMMA29MMA_64x64x8_F32TF32TF32_SS_TNILNSO_7ScaleInE1ELSQ_1EEEEEENS4_6LayoutINS5_IJNSA_ILi2EEESB_SB_EEENS5_IJSB_NSA_ILi0EEESW_EEEEENS5_IJNS4_10UnderscoreESZ_SZ_EEEEENS4_13SM90_TMA_LOADENS4_14ComposedLayoutINS4_7SwizzleILi3ELi4ELi3EEENS4_18smem_ptr_flag_bitsILi32EEENST_INS5_IJNSA_ILi8EEESH_EEENS5_IJSH_SB_EEEEEEEvNS4_8identityES12_S1C_vS1D_EENS_8epilogue10collective6detail29Sm90TmaWarpSpecializedAdapterINS1G_15DefaultEpilogueISJ_SK_SK_NS1F_6thread17LinearCombinationISJ_Li1EffLNS1K_9ScaleType4KindE0ELNS_15FloatRoundStyleE2ESJ_EENS1_15EpilogueDefaultEEEEEvvEEEEvNT_6ParamsE)
        .other          _ZN7cutlass13device_kernelINS_4gemm6kernel13GemmUniversalIN4cute5tupleIJiiiiEEENS1_10collective13CollectiveMmaINS1_34MainloopSm90TmaGmmaWarpSpecializedILi4ENS5_IJNS4_1CILi1EEESB_SB_EEENS1_35KernelTmaWarpSpecializedCooperativeEEENS5_IJNSA_ILi128EEENSA_ILi64EEENSA_ILi32EEEEEENS_10tfloat32_tENS5_IJlSB_lEEESJ_SK_NS4_8TiledMMAINS4_8MMA_AtomIJNS4_4SM904GMMA29MMA_64x64x8_F32TF32TF32_SS_TNILNSO_7ScaleInE1ELSQ_1EEEEEENS4_6LayoutINS5_IJNSA_ILi2EEESB_SB_EEENS5_IJSB_NSA_ILi0EEESW_EEEEENS5_IJNS4_10UnderscoreESZ_SZ_EEEEENS4_13SM90_TMA_LOADENS4_14ComposedLayoutINS4_7SwizzleILi3ELi4ELi3EEENS4_18smem_ptr_flag_bitsILi32EEENST_INS5_IJNSA_ILi8EEESH_EEENS5_IJSH_SB_EEEEEEEvNS4_8identityES12_S1C_vS1D_EENS_8epilogue10collective6detail29Sm90TmaWarpSpecializedAdapterINS1G_15DefaultEpilogueISJ_SK_SK_NS1F_6thread17LinearCombinationISJ_Li1EffLNS1K_9ScaleType4KindE0ELNS_15FloatRoundStyleE2ESJ_EENS1_15EpilogueDefaultEEEEEvvEEEEvNT_6ParamsE,@"STO_CUDA_ENTRY STV_DEFAULT"
_ZN7cutlass13device_kernelINS_4gemm6kernel13GemmUniversalIN4cute5tupleIJiiiiEEENS1_10collective13CollectiveMmaINS1_34MainloopSm90TmaGmmaWarpSpecializedILi4ENS5_IJNS4_1CILi1EEESB_SB_EEENS1_35KernelTmaWarpSpecializedCooperativeEEENS5_IJNSA_ILi128EEENSA_ILi64EEENSA_ILi32EEEEEENS_10tfloat32_tENS5_IJlSB_lEEESJ_SK_NS4_8TiledMMAINS4_8MMA_AtomIJNS4_4SM904GMMA29MMA_64x64x8_F32TF32TF32_SS_TNILNSO_7ScaleInE1ELSQ_1EEEEEENS4_6LayoutINS5_IJNSA_ILi2EEESB_SB_EEENS5_IJSB_NSA_ILi0EEESW_EEEEENS5_IJNS4_10UnderscoreESZ_SZ_EEEEENS4_13SM90_TMA_LOADENS4_14ComposedLayoutINS4_7SwizzleILi3ELi4ELi3EEENS4_18smem_ptr_flag_bitsILi32EEENST_INS5_IJNSA_ILi8EEESH_EEENS5_IJSH_SB_EEEEEEEvNS4_8identityES12_S1C_vS1D_EENS_8epilogue10collective6detail29Sm90TmaWarpSpecializedAdapterINS1G_15DefaultEpilogueISJ_SK_SK_NS1F_6thread17LinearCombinationISJ_Li1EffLNS1K_9ScaleType4KindE0ELNS_15FloatRoundStyleE2ESJ_EENS1_15EpilogueDefaultEEEEEvvEEEEvNT_6ParamsE:
[----:B------:R-:W0:Y:S01]  /*0000*/  LDC R1, c[0x0][0x28] ;  /* 0x00000a00ff017b82 */ /* 0x000e220000000800 */
[----:B------:R-:W1:Y:S01]  /*0010*/  S2R R18, SR_TID.X ;  /* 0x0000000000127919 */ /* 0x000e620000002100 */
[----:B------:R-:W-:Y:S01]  /*0020*/  ELECT P0, URZ, PT ;  /* 0x00000000003f782f */ /* 0x000fe20003800000 */
[----:B------:R-:W-:Y:S01]  /*0030*/  BSSY B0, `(.L_x_0) ;  /* 0x000000f000007945 */ /* 0x000fe20003800000 */
[--C-:B-1----:R-:W-:Y:S02]  /*0040*/  SHF.R.U32.HI R0, RZ, 0x5, R18.reuse ;  /* 0x00000005ff007819 */ /* 0x102fe40000011612 */
[----:B------:R-:W-:-:S03]  /*0050*/  SHF.R.U32.HI R22, RZ, 0x7, R18 ;  /* 0x00000007ff167819 */ /* 0x000fc60000011612 */
[----:B------:R-:W1:Y:S04]  /*0060*/  SHFL.IDX PT, R5, R0, RZ, 0x1f ;  /* 0x00001fff00057589 */ /* 0x000e6800000e0000 */
[----:B------:R2:W3:Y:S01]  /*0070*/  SHFL.IDX PT, R8, R22, RZ, 0x1f ;  /* 0x00001fff16087589 */ /* 0x0004e200000e0000 */
[----:B-1----:R-:W-:-:S13]  /*0080*/  ISETP.NE.OR P0, PT, R5, RZ, !P0 ;  /* 0x000000ff0500720c */ /* 0x002fda0004705670 */
[----:B0-23--:R-:W-:Y:S05]  /*0090*/  @P0 BRA `(.L_x_1) ;  /* 0x0000000000200947 */ /* 0x00dfea0003800000 */
[----:B------:R-:W-:Y:S02]  /*00a0*/  ULDC.64 UR4, c[0x0][0x198] ;  /* 0x0000660000047ab9 */ /* 0x000fe40000000a00 */
[----:B------:R-:W-:Y:S02]  /*00b0*/  UIADD3 UR6, UP0, UR4, 0xf0, URZ ;  /* 0x000000f004067890 */ /* 0x000fe4000ff1e03f */
[----:B------:R-:W-:Y:S02]  /*00c0*/  UIADD3 UR4, UP1, UR4, 0x1f0, URZ ;  /* 0x000001f004047890 */ /* 0x000fe4000ff3e03f */
[----:B------:R-:W-:Y:S02]  /*00d0*/  UIADD3.X UR7, URZ, UR5, URZ, UP0, !UPT ;  /* 0x000000053f077290 */ /* 0x000fe400087fe43f */
[----:B------:R-:W-:-:S07]  /*00e0*/  UIADD3.X UR5, URZ, UR5, URZ, UP1, !UPT ;  /* 0x000000053f057290 */ /* 0x000fce0008ffe43f */
[----:B------:R0:W-:Y:S02]  /*00f0*/  UTMACCTL.PF [UR6] ;  /* 0x00000000060079b9 */ /* 0x0001e40008040000 */
[----:B------:R0:W-:Y:S02]  /*0100*/  UTMACCTL.PF [UR4] ;  /* 0x00000000040079b9 */ /* 0x0001e40008040000 */
[----:B0-----:R-:W-:Y:S01]  /*0110*/  NOP ;  /* 0x0000000000007918 */ /* 0x001fe20000000000 */
.L_x_1:
[----:B------:R-:W-:Y:S05]  /*0120*/  BSYNC B0 ;  /* 0x0000000000007941 */ /* 0x000fea0003800000 */
.L_x_0:
[----:B------:R-:W0:Y:S02]  /*0130*/  SHFL.IDX PT, R2, R0, RZ, 0x1f ;  /* 0x00001fff00027589 */ /* 0x000e2400000e0000 */
[----:B0-----:R-:W-:-:S13]  /*0140*/  ISETP.NE.AND P0, PT, R2, RZ, PT ;  /* 0x000000ff0200720c */ /* 0x001fda0003f05270 */
[----:B------:R-:W-:Y:S05]  /*0150*/  @P0 BRA `(.L_x_2) ;  /* 0x0000000000580947 */ /* 0x000fea0003800000 */
[----:B------:R-:W0:Y:S01]  /*0160*/  S2UR UR8, SR_CgaCtaId ;  /* 0x00000000000879c3 */ /* 0x000e220000008800 */
[----:B------:R-:W-:Y:S01]  /*0170*/  UMOV UR4, 0x400 ;  /* 0x0000040000047882 */ /* 0x000fe20000000000 */
[----:B------:R-:W-:Y:S01]  /*0180*/  UMOV UR5, 0x1 ;  /* 0x0000000100057882 */ /* 0x000fe20000000000 */
[----:B------:R-:W-:Y:S01]  /*0190*/  UMOV UR6, 0x100 ;  /* 0x0000010000067882 */ /* 0x000fe20000000000 */
[----:B------:R-:W-:Y:S01]  /*01a0*/  ELECT P0, URZ, PT ;  /* 0x00000000003f782f */ /* 0x000fe20003800000 */
[----:B------:R-:W-:-:S04]  /*01b0*/  UIADD3 UR6, -UR6, 0x100000, URZ ;  /* 0x0010000006067890 */ /* 0x000fc8000fffe13f */
[----:B------:R-:W-:Y:S02]  /*01c0*/  USHF.L.U32 UR7, UR6, 0xb, URZ ;  /* 0x0000000b06077899 */ /* 0x000fe4000800063f */
[----:B------:R-:W-:Y:S02]  /*01d0*/  USHF.L.U32 UR6, UR6, 0x1, URZ ;  /* 0x0000000106067899 */ /* 0x000fe4000800063f */
[----:B0-----:R-:W-:Y:S02]  /*01e0*/  ULEA UR8, UR8, UR4, 0x18 ;  /* 0x0000000408087291 */ /* 0x001fe4000f8ec03f */
[----:B------:R-:W-:-:S04]  /*01f0*/  UIADD3 UR4, -UR5, 0x100000, URZ ;  /* 0x0010000005047890 */ /* 0x000fc8000fffe13f */
[----:B------:R-:W-:Y:S02]  /*0200*/  USHF.L.U32 UR5, UR4, 0xb, URZ ;  /* 0x0000000b04057899 */ /* 0x000fe4000800063f */
[----:B------:R-:W-:Y:S01]  /*0210*/  USHF.L.U32 UR4, UR4, 0x1, URZ ;  /* 0x0000000104047899 */ /* 0x000fe2000800063f */
[----:B------:R-:W0:Y:S11]  /*0220*/  FENCE.VIEW.ASYNC.S ;  /* 0x00000000000073c6 */ /* 0x000e360000000000 */
[----:B0-----:R0:W1:Y:S01]  /*0230*/  SYNCS.EXCH.64 URZ, [UR8], UR4 ;  /* 0x00000004083f75b2 */ /* 0x0010620008000100 */
[----:B------:R0:W2:Y:S01]  /*0240*/  SYNCS.EXCH.64 URZ, [UR8+0x20], UR6 ;  /* 0x00002006083f75b2 */ /* 0x0000a20008000100 */
[----:B------:R0:W3:Y:S01]  /*0250*/  SYNCS.EXCH.64 URZ, [UR8+0x8], UR4 ;  /* 0x00000804083f75b2 */ /* 0x0000e20008000100 */
[----:B------:R0:W4:Y:S01]  /*0260*/  SYNCS.EXCH.64 URZ, [UR8+0x28], UR6 ;  /* 0x00002806083f75b2 */ /* 0x0001220008000100 */
[----:B------:R0:W0:Y:S01]  /*0270*/  SYNCS.EXCH.64 URZ, [UR8+0x10], UR4 ;  /* 0x00001004083f75b2 */ /* 0x0000220008000100 */
[----:B------:R0:W0:Y:S01]  /*0280*/  SYNCS.EXCH.64 URZ, [UR8+0x30], UR6 ;  /* 0x00003006083f75b2 */ /* 0x0000220008000100 */
[----:B------:R0:W0:Y:S01]  /*0290*/  SYNCS.EXCH.64 URZ, [UR8+0x18], UR4 ;  /* 0x00001804083f75b2 */ /* 0x0000220008000100 */
[----:B------:R0:W0:Y:S01]  /*02a0*/  SYNCS.EXCH.64 URZ, [UR8+0x38], UR6 ;  /* 0x00003806083f75b2 */ /* 0x0000220008000100 */
[----:B------:R-:W-:Y:S01]  /*02b0*/  NOP ;  /* 0x0000000000007918 */ /* 0x000fe20000000000 */
.L_x_2:
[----:B------:R-:W5:Y:S01]  /*02c0*/  SHFL.IDX PT, R0, R0, RZ, 0x1f ;  /* 0x00001fff00007589 */ /* 0x000f6200000e0000 */
[----:B------:R-:W-:Y:S01]  /*02d0*/  ELECT P0, URZ, PT ;  /* 0x00000000003f782f */ /* 0x000fe20003800000 */
[----:B------:R-:W1:Y:S01]  /*02e0*/  LDC R2, c[0x0][0x65c] ;  /* 0x00019700ff027b82 */ /* 0x000e620000000800 */
[----:B------:R-:W-:Y:S01]  /*02f0*/  SHF.R.S32.HI R6, RZ, 0x1f, R5 ;  /* 0x0000001fff067819 */ /* 0x000fe20000011405 */
[----:B------:R-:W2:Y:S01]  /*0300*/  S2R R3, SR_CTAID.Y ;  /* 0x0000000000037919 */ /* 0x000ea20000002600 */
[----:B0-----:R-:W-:Y:S01]  /*0310*/  UMOV UR4, 0x20 ;  /* 0x0000002000047882 */ /* 0x001fe20000000000 */
[----:B------:R-:W-:Y:S01]  /*0320*/  ISETP.NE.AND P2, PT, R8, RZ, PT ;  /* 0x000000ff0800720c */ /* 0x000fe20003f45270 */
[----:B------:R-:W-:Y:S01]  /*0330*/  NOP ;  /* 0x0000000000007918 */ /* 0x000fe20000000000 */
[----:B------:R-:W0:Y:S01]  /*0340*/  S2R R4, SR_CTAID.X ;  /* 0x0000000000047919 */ /* 0x000e220000002500 */
[----:B------:R-:W-:Y:S01]  /*0350*/  LEA.HI R6, R6, R5, RZ, 0x2 ;  /* 0x0000000506067211 */ /* 0x000fe200078f10ff */
[----:B------:R-:W-:Y:S01]  /*0360*/  NOP ;  /* 0x0000000000007918 */ /* 0x000fe20000000000 */
[----:B-----5:R-:W-:-:S02]  /*0370*/  ISETP.NE.OR P0, PT, R0, RZ, !P0 ;  /* 0x000000ff0000720c */ /* 0x020fc40004705670 */
[----:B-1----:R-:W-:-:S04]  /*0380*/  ISETP.NE.AND P3, PT, R2, 0x1, PT ;  /* 0x000000010200780c */ /* 0x002fc80003f65270 */
[----:B------:R-:W-:Y:S02]  /*0390*/  P2R R0, PR, RZ, 0x8 ;  /* 0x00000008ff007803 */ /* 0x000fe40000000000 */
[----:B------:R-:W-:-:S05]  /*03a0*/  LOP3.LUT R0, R6, 0xfffffffc, RZ, 0xc0, !PT ;  /* 0xfffffffc06007812 */ /* 0x000fca00078ec0ff */
[----:B------:R-:W-:Y:S01]  /*03b0*/  VOTEU.ALL UP0, P0 ;  /* 0x00000000003f7886 */ /* 0x000fe20000000000 */
[----:B------:R-:W-:Y:S01]  /*03c0*/  IMAD.IADD R0, R5, 0x1, -R0 ;  /* 0x0000000105007824 */ /* 0x000fe200078e0a00 */
[----:B------:R-:W0:Y:S01]  /*03d0*/  @P3 LDC R17, c[0x0][0x10] ;  /* 0x00000400ff113b82 */ /* 0x000e220000000800 */
[----:B------:R-:W-:Y:S01]  /*03e0*/  VOTEU.ALL UP1, P0 ;  /* 0x00000000003f7886 */ /* 0x000fe20000020000 */
[----:B--2---:R-:W-:Y:S01]  /*03f0*/  @P3 IMAD.MOV.U32 R6, RZ, RZ, R3 ;  /* 0x000000ffff063224 */ /* 0x004fe200078e0003 */
[----:B------:R-:W-:Y:S01]  /*0400*/  @!UP0 UMOV UR6, 0x400 ;  /* 0x0000040000068882 */ /* 0x000fe20000000000 */
[----:B------:R-:W-:-:S04]  /*0410*/  @!UP0 UIADD3 UR4, -UR4, 0x100000, URZ ;  /* 0x0010000004048890 */ /* 0x000fc8000fffe13f */
[----:B------:R-:W-:Y:S02]  /*0420*/  @!UP0 USHF.L.U32 UR5, UR4, 0xb, URZ ;  /* 0x0000000b04058899 */ /* 0x000fe4000800063f */
[----:B------:R-:W-:Y:S01]  /*0430*/  @!UP0 USHF.L.U32 UR4, UR4, 0x1, URZ ;  /* 0x0000000104048899 */ /* 0x000fe2000800063f */
[----:B------:R-:W-:Y:S02]  /*0440*/  @P3 IMAD.MOV.U32 R7, RZ, RZ, RZ ;  /* 0x000000ffff073224 */ /* 0x000fe400078e00ff */
[----:B------:R-:W-:Y:S01]  /*0450*/  IMAD.MOV.U32 R5, RZ, RZ, RZ ;  /* 0x000000ffff057224 */ /* 0x000fe200078e00ff */
[----:B------:R-:W1:Y:S01]  /*0460*/  @!UP0 S2UR UR7, SR_CgaCtaId ;  /* 0x00000000000789c3 */ /* 0x000e620000008800 */
[----:B------:R-:W-:-:S07]  /*0470*/  @P3 IMAD.MOV.U32 R11, RZ, RZ, RZ ;  /* 0x000000ffff0b3224 */ /* 0x000fce00078e00ff */
[----:B------:R-:W2:Y:S01]  /*0480*/  @!P3 LDC R9, c[0x0][0xc] ;  /* 0x00000300ff09bb82 */ /* 0x000ea20000000800 */
[----:B0-----:R-:W-:-:S04]  /*0490*/  @P3 IMAD.WIDE.U32 R16, R4, R17, R6 ;  /* 0x0000001104103225 */ /* 0x001fc800078e0006 */
[----:B------:R-:W-:Y:S01]  /*04a0*/  @P3 IMAD.IADD R17, R17, 0x1, R11 ;  /* 0x0000000111113824 */ /* 0x000fe200078e020b */
[----:B-1----:R-:W-:Y:S01]  /*04b0*/  @!UP0 ULEA UR6, UR7, UR6, 0x18 ;  /* 0x0000000607068291 */ /* 0x002fe2000f8ec03f */
[----:B------:R-:W-:Y:S01]  /*04c0*/  VOTEU.ALL UP0, P0 ;  /* 0x00000000003f7886 */ /* 0x000fe20000000000 */
[----:B------:R-:W-:-:S04]  /*04d0*/  ISETP.NE.AND P0, PT, R0, 0x3, PT ;  /* 0x000000030000780c */ /* 0x000fc80003f05270 */
[----:B------:R-:W-:Y:S01]  /*04e0*/  ISETP.EQ.OR P0, PT, R0, RZ, !P0 ;  /* 0x000000ff0000720c */ /* 0x000fe20004702670 */
[----:B--2---:R-:W-:-:S03]  /*04f0*/  @!P3 IMAD.WIDE.U32 R6, R9, R3, R4 ;  /* 0x000000030906b225 */ /* 0x004fc600078e0004 */
[C---:B------:R-:W-:Y:S01]  /*0500*/  ISETP.EQ.AND P0, PT, R8.reuse, RZ, P0 ;  /* 0x000000ff0800720c */ /* 0x040fe20000702270 */
[----:B------:R-:W-:Y:S01]  /*0510*/  VIADD R8, R8, 0xffffffff ;  /* 0xffffffff08087836 */ /* 0x000fe20000000000 */
[----:B------:R-:W0:Y:S02]  /*0520*/  FENCE.VIEW.ASYNC.S ;  /* 0x00000000000073c6 */ /* 0x000e240000000000 */
[----:B0-----:R0:W3:Y:S01]  /*0530*/  @!UP0 SYNCS.EXCH.64 URZ, [UR6+0x50], UR4 ;  /* 0x00005004063f85b2 */ /* 0x0010e20008000100 */
[----:B------:R-:W-:Y:S01]  /*0540*/  @!P3 IMAD.MOV.U32 R16, RZ, RZ, R6 ;  /* 0x000000ffff10b224 */ /* 0x000fe200078e0006 */
[----:B------:R-:W-:Y:S01]  /*0550*/  SEL R19, RZ, 0x1, !P0 ;  /* 0x00000001ff137807 */ /* 0x000fe20004000000 */
[----:B------:R-:W-:Y:S01]  /*0560*/  @!P3 IMAD.MOV.U32 R17, RZ, RZ, R7 ;  /* 0x000000ffff11b224 */ /* 0x000fe200078e0007 */
[----:B------:R-:W-:-:S04]  /*0570*/  ISETP.GE.U32.AND P1, PT, R8, 0x2, PT ;  /* 0x000000020800780c */ /* 0x000fc80003f26070 */
[----:B------:R-:W-:Y:S01]  /*0580*/  SEL R19, R19, 0x2, P1 ;  /* 0x0000000213137807 */ /* 0x000fe20000800000 */
[----:B------:R0:W3:Y:S01]  /*0590*/  @!UP1 SYNCS.EXCH.64 URZ, [UR6+0x58], UR4 ;  /* 0x00005804063f95b2 */ /* 0x0000e20008000100 */
[----:B------:R-:W-:Y:S01]  /*05a0*/  NOP ;  /* 0x0000000000007918 */ /* 0x000fe20000000000 */
[----:B---34-:R-:W-:Y:S06]  /*05b0*/  BAR.SYNC.DEFER_BLOCKING 0x0 ;  /* 0x0000000000007b1d */ /* 0x018fec0000010000 */
[----:B------:R-:W-:Y:S05]  /*05c0*/  @!P2 BRA `(.L_x_3) ;  /* 0x00000040000ca947 */ /* 0x000fea0003800000 */
[----:B------:R-:W-:-:S13]  /*05d0*/  ISETP.GT.U32.AND P0, PT, R8, 0x1, PT ;  /* 0x000000010800780c */ /* 0x000fda0003f04070 */
[----:B0-----:R-:W-:Y:S05]  /*05e0*/  @P0 EXIT ;  /* 0x000000000000094d */ /* 0x001fea0003800000 */
[----:B------:R-:W-:Y:S01]  /*05f0*/  ULDC.64 UR4, c[0x0][0x650] ;  /* 0x0001940000047ab9 */ /* 0x000fe20000000a00 */
[----:B------:R-:W-:Y:S01]  /*0600*/  PRMT R0, RZ, 0x7610, R0 ;  /* 0x00007610ff007816 */ /* 0x000fe20000000000 */
[----:B------:R-:W-:Y:S01]  /*0610*/  IMAD.MOV.U32 R58, RZ, RZ, -0x1 ;  /* 0xffffffffff3a7424 */ /* 0x000fe200078e00ff */
[----:B------:R-:W-:Y:S01]  /*0620*/  ISETP.GE.U32.AND P0, PT, R16, UR4, PT ;  /* 0x0000000410007c0c */ /* 0x000fe2000bf06070 */
[----:B------:R-:W-:Y:S02]  /*0630*/  IMAD.MOV.U32 R59, RZ, RZ, -0x1 ;  /* 0xffffffffff3b7424 */ /* 0x000fe400078e00ff */
[----:B------:R-:W-:Y:S01]  /*0640*/  IMAD.MOV.U32 R57, RZ, RZ, -0x1 ;  /* 0xffffffffff397424 */ /* 0x000fe200078e00ff */
[----:B------:R-:W-:-:S13]  /*0650*/  ISETP.GE.U32.AND.EX P0, PT, R17, UR5, PT, P0 ;  /* 0x0000000511007c0c */ /* 0x000fda000bf06100 */
[----:B------:R-:W-:Y:S05]  /*0660*/  @P0 BRA `(.L_x_4) ;  /* 0x0000000400540947 */ /* 0x000fea0003800000 */
[----:B------:R-:W0:Y:S01]  /*0670*/  LDC.64 R14, c[0x0][0x628] ;  /* 0x00018a00ff0e7b82 */ /* 0x000e220000000a00 */
[----:B------:R-:W-:Y:S02]  /*0680*/  IMAD.MOV.U32 R6, RZ, RZ, R16 ;  /* 0x000000ffff067224 */ /* 0x000fe400078e0010 */
[----:B------:R-:W-:-:S05]  /*0690*/  IMAD.MOV.U32 R7, RZ, RZ, R17 ;  /* 0x000000ffff077224 */ /* 0x000fca00078e0011 */
[----:B------:R-:W1:Y:S08]  /*06a0*/  LDC R0, c[0x0][0x630] ;  /* 0x00018c00ff007b82 */ /* 0x000e700000000800 */
[----:B------:R-:W2:Y:S01]  /*06b0*/  LDC.64 R20, c[0x0][0x620] ;  /* 0x00018800ff147b82 */ /* 0x000ea20000000a00 */
[----:B0-----:R-:W-:-:S04]  /*06c0*/  ISETP.NE.U32.AND P0, PT, R14, RZ, PT ;  /* 0x000000ff0e00720c */ /* 0x001fc80003f05070 */
[----:B------:R-:W-:-:S13]  /*06d0*/  ISETP.NE.AND.EX P0, PT, R15, RZ, PT, P0 ;  /* 0x000000ff0f00720c */ /* 0x000fda0003f05300 */
[----:B-12---:R-:W-:Y:S05]  /*06e0*/  @!P0 BRA `(.L_x_5) ;  /* 0x0000000000288947 */ /* 0x006fea0003800000 */
[----:B------:R-:W0:Y:S02]  /*06f0*/  LDC R11, c[0x0][0x634] ;  /* 0x00018d00ff0b7b82 */ /* 0x000e240000000800 */
[----:B0-----:R-:W-:-:S05]  /*0700*/  IADD3 R11, P0, R16, R11, RZ ;  /* 0x0000000b100b7210 */ /* 0x001fca0007f1e0ff */
[----:B------:R-:W-:-:S04]  /*0710*/  IMAD.X R13, RZ, RZ, R17, P0 ;  /* 0x000000ffff0d7224 */ /* 0x000fc800000e0611 */
[----:B------:R-:W-:-:S04]  /*0720*/  IMAD.WIDE.U32 R6, R13, R14, RZ ;  /* 0x0000000e0d067225 */ /* 0x000fc800078e00ff */
[----:B------:R-:W-:-:S04]  /*0730*/  IMAD.WIDE.U32 R8, P0, R11, R15, R6 ;  /* 0x0000000f0b087225 */ /* 0x000fc80007800006 */
[----:B------:R-:W-:-:S04]  /*0740*/  IMAD.WIDE.U32 R6, R11, R14, RZ ;  /* 0x0000000e0b067225 */ /* 0x000fc800078e00ff */
[----:B------:R-:W-:Y:S01]  /*0750*/  IMAD.X R11, RZ, RZ, RZ, P0 ;  /* 0x000000ffff0b7224 */ /* 0x000fe200000e06ff */
[----:B------:R-:W-:Y:S01]  /*0760*/  IADD3 RZ, P0, R7, R8, RZ ;  /* 0x0000000807ff7210 */ /* 0x000fe20007f1e0ff */
[----:B------:R-:W-:-:S04]  /*0770*/  IMAD.MOV.U32 R10, RZ, RZ, R9 ;  /* 0x000000ffff0a7224 */ /* 0x000fc800078e0009 */
[----:B------:R-:W-:-:S08]  /*0780*/  IMAD.WIDE.U32.X R6, R13, R15, R10, P0 ;  /* 0x0000000f0d067225 */ /* 0x000fd000000e040a */
.L_x_5:
[-CC-:B------:R-:W-:Y:S01]  /*0790*/  SHF.R.U64 R57, R6, R0.reuse, R7.reuse ;  /* 0x0000000006397219 */ /* 0x180fe20000001207 */
[----:B------:R-:W0:Y:S01]  /*07a0*/  LDC R10, c[0x0][0x618] ;  /* 0x00018600ff0a7b82 */ /* 0x000e220000000800 */
[----:B------:R-:W-:Y:S01]  /*07b0*/  SHF.R.U32.HI R5, RZ, R0, R7 ;  /* 0x00000000ff057219 */ /* 0x000fe20000011607 */
[----:B------:R-:W-:Y:S01]  /*07c0*/  ULDC UR4, c[0x0][0x150] ;  /* 0x0000540000047ab9 */ /* 0x000fe20000000800 */
[----:B------:R-:W-:Y:S02]  /*07d0*/  IADD3 R9, P0, RZ, -R57, RZ ;  /* 0x80000039ff097210 */ /* 0x000fe40007f1e0ff */
[----:B------:R-:W-:-:S03]  /*07e0*/  I2FP.F32.U32 R0, R4 ;  /* 0x0000000400007245 */ /* 0x000fc60000201000 */
[----:B------:R-:W1:Y:S01]  /*07f0*/  LDC.64 R28, c[0x0][0x640] ;  /* 0x00019000ff1c7b82 */ /* 0x000e620000000a00 */
[----:B------:R-:W-:Y:S02]  /*0800*/  IMAD.X R11, RZ, RZ, ~R5, P0 ;  /* 0x000000ffff0b7224 */ /* 0x000fe400000e0e05 */
[----:B------:R-:W-:Y:S01]  /*0810*/  FMUL R0, R0, UR4 ;  /* 0x0000000400007c20 */ /* 0x000fe20008400000 */
[----:B------:R-:W-:Y:S01]  /*0820*/  IMAD.WIDE.U32 R6, R9, R20, R16 ;  /* 0x0000001409067225 */ /* 0x000fe200078e0010 */
[----:B------:R-:W-:-:S03]  /*0830*/  ULDC UR4, c[0x0][0x154] ;  /* 0x0000550000047ab9 */ /* 0x000fc60000000800 */
[----:B------:R-:W-:Y:S01]  /*0840*/  IMAD R8, R11, R20, RZ ;  /* 0x000000140b087224 */ /* 0x000fe200078e02ff */
[----:B------:R-:W2:Y:S01]  /*0850*/  LDC R5, c[0x0][0x144] ;  /* 0x00005100ff057b82 */ /* 0x000ea20000000800 */
[----:B------:R-:W3:Y:S02]  /*0860*/  F2I.U32.TRUNC.NTZ R0, R0 ;  /* 0x0000000000007305 */ /* 0x000ee4000020f000 */
[----:B------:R-:W-:-:S04]  /*0870*/  IMAD R9, R9, R21, R8 ;  /* 0x0000001509097224 */ /* 0x000fc800078e0208 */
[----:B------:R-:W-:Y:S01]  /*0880*/  IMAD.IADD R7, R7, 0x1, R9 ;  /* 0x0000000107077824 */ /* 0x000fe200078e0209 */
[----:B------:R-:W4:Y:S01]  /*0890*/  LDC R12, c[0x0][0x608] ;  /* 0x00018200ff0c7b82 */ /* 0x000f220000000800 */
[----:B------:R-:W-:-:S03]  /*08a0*/  IMAD.MOV.U32 R9, RZ, RZ, -0x1 ;  /* 0xffffffffff097424 */ /* 0x000fc600078e00ff */
[-CC-:B0-----:R-:W-:Y:S02]  /*08b0*/  SHF.R.U64 R20, R6, R10.reuse, R7.reuse ;  /* 0x0000000a06147219 */ /* 0x181fe40000001207 */
[----:B------:R-:W-:Y:S02]  /*08c0*/  I2FP.F32.U32 R6, R3 ;  /* 0x0000000300067245 */ /* 0x000fe40000201000 */
[----:B------:R-:W0:Y:S01]  /*08d0*/  LDC R26, c[0x0][0x658] ;  /* 0x00019600ff1a7b82 */ /* 0x000e220000000800 */
[----:B-1----:R-:W-:Y:S01]  /*08e0*/  ISETP.NE.U32.AND P0, PT, R28, RZ, PT ;  /* 0x000000ff1c00720c */ /* 0x002fe20003f05070 */
[----:B---3--:R-:W-:Y:S01]  /*08f0*/  IMAD.MOV R8, RZ, RZ, -R0 ;  /* 0x000000ffff087224 */ /* 0x008fe200078e0a00 */
[----:B------:R-:W-:Y:S01]  /*0900*/  SHF.R.U32.HI R7, RZ, R10, R7 ;  /* 0x0000000aff077219 */ /* 0x000fe20000011607 */
[----:B------:R-:W-:Y:S01]  /*0910*/  FMUL R6, R6, UR4 ;  /* 0x0000000406067c20 */ /* 0x000fe20008400000 */
[----:B------:R-:W-:-:S03]  /*0920*/  ISETP.NE.AND.EX P0, PT, R29, RZ, PT, P0 ;  /* 0x000000ff1d00720c */ /* 0x000fc60003f05300 */
[----:B------:R-:W1:Y:S01]  /*0930*/  LDC R14, c[0x0][0x148] ;  /* 0x00005200ff0e7b82 */ /* 0x000e620000000800 */
[----:B--2---:R-:W-:-:S07]  /*0940*/  IMAD R0, R5, R8, R4 ;  /* 0x0000000805007224 */ /* 0x004fce00078e0204 */
[----:B------:R-:W2:Y:S01]  /*0950*/  LDC R24, c[0x0][0x600] ;  /* 0x00018000ff187b82 */ /* 0x000ea20000000800 */
[-CC-:B----4-:R-:W-:Y:S02]  /*0960*/  SHF.R.U64 R30, R20, R12.reuse, R7.reuse ;  /* 0x0000000c141e7219 */ /* 0x190fe40000001207 */
[----:B------:R-:W-:Y:S01]  /*0970*/  SHF.R.U32.HI R5, RZ, R12, R7 ;  /* 0x0000000cff057219 */ /* 0x000fe20000011607 */
[----:B------:R-:W-:Y:S01]  /*0980*/  IMAD.MOV.U32 R7, RZ, RZ, 0x1 ;  /* 0x00000001ff077424 */ /* 0x000fe200078e00ff */
[----:B------:R3:W4:Y:S03]  /*0990*/  F2I.U32.TRUNC.NTZ R12, R6 ;  /* 0x00000006000c7305 */ /* 0x000726000020f000 */
[----:B------:R-:W1:Y:S01]  /*09a0*/  LDC R15, c[0x0][0x648] ;  /* 0x00019200ff0f7b82 */ /* 0x000e620000000800 */
[-C--:B0-----:R-:W-:Y:S02]  /*09b0*/  SHF.L.U32 R4, R9, R26.reuse, RZ ;  /* 0x0000001a09047219 */ /* 0x081fe400000006ff */
[----:B------:R-:W-:-:S02]  /*09c0*/  SHF.R.U64 R32, R30, R26, R5 ;  /* 0x0000001a1e207219 */ /* 0x000fc40000001205 */
[----:B------:R-:W-:Y:S02]  /*09d0*/  LOP3.LUT R11, RZ, R4, RZ, 0x33, !PT ;  /* 0x00000004ff0b7212 */ /* 0x000fe400078e33ff */
[-C--:B------:R-:W-:Y:S01]  /*09e0*/  SHF.R.U32.HI R5, RZ, R26.reuse, R5 ;  /* 0x0000001aff057219 */ /* 0x080fe20000011605 */
[----:B------:R-:W0:Y:S01]  /*09f0*/  LDC R21, c[0x0][0x638] ;  /* 0x00018e00ff157b82 */ /* 0x000e220000000800 */
[----:B------:R-:W-:Y:S01]  /*0a00*/  SHF.L.U32 R10, R7, R26, RZ ;  /* 0x0000001a070a7219 */ /* 0x000fe200000006ff */
[----:B------:R-:W-:-:S06]  /*0a10*/  IMAD.MOV.U32 R4, RZ, RZ, R32 ;  /* 0x000000ffff047224 */ /* 0x000fcc00078e0020 */
[----:B------:R-:W0:Y:S01]  /*0a20*/  LDC R58, c[0x0][0x610] ;  /* 0x00018400ff3a7b82 */ /* 0x000e220000000800 */
[----:B---34-:R-:W-:Y:S05]  /*0a30*/  @!P0 BRA `(.L_x_6) ;  /* 0x0000000000288947 */ /* 0x018fea0003800000 */
[----:B------:R-:W3:Y:S02]  /*0a40*/  LDC R9, c[0x0][0x64c] ;  /* 0x00019300ff097b82 */ /* 0x000ee40000000800 */
[----:B---3--:R-:W-:-:S05]  /*0a50*/  IADD3 R9, P0, R32, R9, RZ ;  /* 0x0000000920097210 */ /* 0x008fca0007f1e0ff */
        /* <DEDUP_REMOVED lines=8> */
.L_x_6:
[----:B-1----:R-:W-:Y:S01]  /*0ae0*/  SHF.R.U64 R4, R4, R15, R5 ;  /* 0x0000000f04047219 */ /* 0x002fe20000001205 */
[----:B--2---:R-:W-:Y:S01]  /*0af0*/  VIADD R5, R24, 0xffffffff ;  /* 0xffffffff18057836 */ /* 0x004fe20000000000 */
[----:B------:R-:W-:Y:S01]  /*0b00*/  LOP3.LUT R11, R30, R11, RZ, 0xc0, !PT ;  /* 0x0000000b1e0b7212 */ /* 0x000fe200078ec0ff */
[----:B------:R-:W-:Y:S02]  /*0b10*/  IMAD.MOV R12, RZ, RZ, -R12 ;  /* 0x000000ffff0c7224 */ /* 0x000fe400078e0a0c */
[----:B------:R-:W-:Y:S01]  /*0b20*/  IMAD.MOV R6, RZ, RZ, -R4 ;  /* 0x000000ffff067224 */ /* 0x000fe200078e0a04 */
[----:B------:R-:W-:Y:S01]  /*0b30*/  LOP3.LUT R5, R20, R5, RZ, 0xc0, !PT ;  /* 0x0000000514057212 */ /* 0x000fe200078ec0ff */
[----:B------:R-:W-:Y:S02]  /*0b40*/  @P3 IMAD R0, R14, R12, R3 ;  /* 0x0000000c0e003224 */ /* 0x000fe400078e0203 */
[----:B------:R-:W-:Y:S02]  /*0b50*/  IMAD R11, R10, R4, R11 ;  /* 0x000000040a0b7224 */ /* 0x000fe400078e020b */
[----:B0-----:R-:W-:-:S02]  /*0b60*/  IMAD R3, R6, R21, R32 ;  /* 0x0000001506037224 */ /* 0x001fc400078e0220 */
[----:B------:R-:W-:Y:S02]  /*0b70*/  IMAD R58, R11, R58, R0 ;  /* 0x0000003a0b3a7224 */ /* 0x000fe400078e0200 */
[----:B------:R-:W-:Y:S02]  /*0b80*/  IMAD R3, R3, R24, R5 ;  /* 0x0000001803037224 */ /* 0x000fe400078e0205 */
[----:B------:R-:W-:-:S03]  /*0b90*/  IMAD.MOV.U32 R0, RZ, RZ, 0x1 ;  /* 0x00000001ff007424 */ /* 0x000fc600078e00ff */
[----:B------:R-:W-:Y:S02]  /*0ba0*/  SEL R59, R3, R58, !P3 ;  /* 0x0000003a033b7207 */ /* 0x000fe40005800000 */
[----:B------:R-:W-:-:S07]  /*0bb0*/  SEL R58, R58, R3, !P3 ;  /* 0x000000033a3a7207 */ /* 0x000fce0005800000 */
.L_x_4:
[----:B------:R-:W-:-:S08]  /*0bc0*/  NOP ;  /* 0x0000000000007918 */ /* 0x000fd00000000000 */
[----:B------:R-:W0:Y:S02]  /*0bd0*/  USETMAXREG.TRY_ALLOC.CTAPOOL UP0, 0xe8 ;  /* 0x000000e8000079c8 */ /* 0x000e240008000600 */
[----:B0-----:R-:W-:-:S13]  /*0be0*/  PLOP3.LUT P0, PT, PT, PT, UP0, 0x80, 0x0 ;  /* 0x000000000000781c */ /* 0x001fda0003f0f008 */
[----:B------:R-:W-:Y:S05]  /*0bf0*/  @!P0 BRA `(.L_x_4) ;  /* 0xfffffffc00f08947 */ /* 0x000fea000383ffff */
[----:B------:R-:W-:Y:S01]  /*0c00*/  ULDC.64 UR4, c[0x0][0x598] ;  /* 0x0001660000047ab9 */ /* 0x000fe20000000a00 */
[----:B------:R-:W-:Y:S01]  /*0c10*/  ULDC.64 UR36, c[0x0][0x208] ;  /* 0x0000820000247ab9 */ /* 0x000fe20000000a00 */
[----:B------:R-:W-:-:S04]  /*0c20*/  ISETP.NE.U32.AND P0, PT, RZ, UR4, PT ;  /* 0x00000004ff007c0c */ /* 0x000fc8000bf05070 */
[----:B------:R-:W-:-:S13]  /*0c30*/  ISETP.NE.AND.EX P0, PT, RZ, UR5, PT, P0 ;  /* 0x00000005ff007c0c */ /* 0x000fda000bf05300 */
[----:B------:R-:W-:Y:S05]  /*0c40*/  @!P0 BRA `(.L_x_7) ;  /* 0x00000000001c8947 */ /* 0x000fea0003800000 */
[----:B------:R-:W0:Y:S02]  /*0c50*/  LDC.64 R4, c[0x0][0x598] ;  /* 0x00016600ff047b82 */ /* 0x000e240000000a00 */
[----:B0-----:R-:W2:Y:S02]  /*0c60*/  LDG.E.64 R4, desc[UR36][R4.64] ;  /* 0x0000002404047981 */ /* 0x001ea4000c1e1b00 */
[----:B--2---:R-:W-:-:S04]  /*0c70*/  ISETP.NE.U32.AND P0, PT, R4, RZ, PT ;  /* 0x000000ff0400720c */ /* 0x004fc80003f05070 */
[----:B------:R-:W-:-:S13]  /*0c80*/  ISETP.NE.AND.EX P0, PT, R5, RZ, PT, P0 ;  /* 0x000000ff0500720c */ /* 0x000fda0003f05300 */
[----:B------:R-:W-:Y:S05]  /*0c90*/  @!P0 BRA `(.L_x_7) ;  /* 0x0000000000088947 */ /* 0x000fea0003800000 */
[----:B------:R0:W5:Y:S01]  /*0ca0*/  LD.E R23, desc[UR36][R4.64] ;  /* 0x0000002404177980 */ /* 0x000162000c101900 */
[----:B------:R-:W-:Y:S05]  /*0cb0*/  BRA `(.L_x_8) ;  /* 0x0000000000247947 */ /* 0x000fea0003800000 */
.L_x_7:
[----:B------:R-:W-:Y:S02]  /*0cc0*/  ULDC.64 UR4, c[0x0][0x588] ;  /* 0x0001620000047ab9 */ /* 0x000fe40000000a00 */
[----:B------:R-:W-:-:S04]  /*0cd0*/  ISETP.NE.U32.AND P0, PT, RZ, UR4, PT ;  /* 0x00000004ff007c0c */ /* 0x000fc8000bf05070 */
[----:B------:R-:W-:-:S13]  /*0ce0*/  ISETP.NE.AND.EX P0, PT, RZ, UR5, PT, P0 ;  /* 0x00000005ff007c0c */ /* 0x000fda000bf05300 */
[----:B------:R-:W-:Y:S05]  /*0cf0*/  @!P0 BRA `(.L_x_9) ;  /* 0x00000000000c8947 */ /* 0x000fea0003800000 */
[----:B------:R-:W0:Y:S02]  /*0d00*/  LDC.64 R4, c[0x0][0x588] ;  /* 0x00016200ff047b82 */ /* 0x000e240000000a00 */
[----:B0-----:R1:W5:Y:S01]  /*0d10*/  LDG.E R23, desc[UR36][R4.64] ;  /* 0x0000002404177981 */ /* 0x001362000c1e1900 */
[----:B------:R-:W-:Y:S05]  /*0d20*/  BRA `(.L_x_8) ;  /* 0x0000000000087947 */ /* 0x000fea0003800000 */
.L_x_9:
[----:B------:R-:W-:Y:S02]  /*0d30*/  ULDC UR4, c[0x0][0x580] ;  /* 0x0001600000047ab9 */ /* 0x000fe40000000800 */
[----:B------:R-:W-:-:S07]  /*0d40*/  IMAD.U32 R23, RZ, RZ, UR4 ;  /* 0x00000004ff177e24 */ /* 0x000fce000f8e00ff */
.L_x_8:
[----:B------:R-:W-:Y:S02]  /*0d50*/  ULDC.64 UR4, c[0x0][0x5a0] ;  /* 0x0001680000047ab9 */ /* 0x000fe40000000a00 */
[----:B------:R-:W-:-:S04]  /*0d60*/  ISETP.NE.U32.AND P0, PT, RZ, UR4, PT ;  /* 0x00000004ff007c0c */ /* 0x000fc8000bf05070 */
[----:B------:R-:W-:-:S13]  /*0d70*/  ISETP.NE.AND.EX P0, PT, RZ, UR5, PT, P0 ;  /* 0x00000005ff007c0c */ /* 0x000fda000bf05300 */
[----:B------:R-:W-:Y:S05]  /*0d80*/  @!P0 BRA `(.L_x_10) ;  /* 0x00000000001c8947 */ /* 0x000fea0003800000 */
[----:B01----:R-:W0:Y:S02]  /*0d90*/  LDC.64 R4, c[0x0][0x5a0] ;  /* 0x00016800ff047b82 */ /* 0x003e240000000a00 */
[----:B0-----:R-:W2:Y:S02]  /*0da0*/  LDG.E.64 R4, desc[UR36][R4.64] ;  /* 0x0000002404047981 */ /* 0x001ea4000c1e1b00 */
[----:B--2---:R-:W-:-:S04]  /*0db0*/  ISETP.NE.U32.AND P0, PT, R4, RZ, PT ;  /* 0x000000ff0400720c */ /* 0x004fc80003f05070 */
[----:B------:R-:W-:-:S13]  /*0dc0*/  ISETP.NE.AND.EX P0, PT, R5, RZ, PT, P0 ;  /* 0x000000ff0500720c */ /* 0x000fda0003f05300 */
[----:B------:R-:W-:Y:S05]  /*0dd0*/  @!P0 BRA `(.L_x_10) ;  /* 0x0000000000088947 */ /* 0x000fea0003800000 */
[----:B------:R0:W5:Y:S01]  /*0de0*/  LD.E R56, desc[UR36][R4.64] ;  /* 0x0000002404387980 */ /* 0x000162000c101900 */
[----:B------:R-:W-:Y:S05]  /*0df0*/  BRA `(.L_x_11) ;  /* 0x0000000000247947 */ /* 0x000fea0003800000 */
.L_x_10:
[----:B------:R-:W-:Y:S02]  /*0e00*/  ULDC.64 UR4, c[0x0][0x590] ;  /* 0x0001640000047ab9 */ /* 0x000fe40000000a00 */
[----:B------:R-:W-:-:S04]  /*0e10*/  ISETP.NE.U32.AND P0, PT, RZ, UR4, PT ;  /* 0x00000004ff007c0c */ /* 0x000fc8000bf05070 */
[----:B------:R-:W-:-:S13]  /*0e20*/  ISETP.NE.AND.EX P0, PT, RZ, UR5, PT, P0 ;  /* 0x00000005ff007c0c */ /* 0x000fda000bf05300 */
[----:B------:R-:W-:Y:S05]  /*0e30*/  @!P0 BRA `(.L_x_12) ;  /* 0x00000000000c8947 */ /* 0x000fea0003800000 */
[----:B01----:R-:W0:Y:S02]  /*0e40*/  LDC.64 R4, c[0x0][0x590] ;  /* 0x00016400ff047b82 */ /* 0x003e240000000a00 */
[----:B0-----:R1:W5:Y:S01]  /*0e50*/  LDG.E R56, desc[UR36][R4.64] ;  /* 0x0000002404387981 */ /* 0x001362000c1e1900 */
[----:B------:R-:W-:Y:S05]  /*0e60*/  BRA `(.L_x_11) ;  /* 0x0000000000087947 */ /* 0x000fea0003800000 */
.L_x_12:
[----:B------:R-:W-:Y:S02]  /*0e70*/  ULDC UR4, c[0x0][0x584] ;  /* 0x0001610000047ab9 */ /* 0x000fe40000000800 */
[----:B------:R-:W-:-:S07]  /*0e80*/  IMAD.U32 R56, RZ, RZ, UR4 ;  /* 0x00000004ff387e24 */ /* 0x000fce000f8e00ff */
.L_x_11:
[----:B------:R-:W-:-:S13]  /*0e90*/  LOP3.LUT P0, RZ, R0, 0xff, RZ, 0xc0, !PT ;  /* 0x000000ff00ff7812 */ /* 0x000fda000780c0ff */
[----:B------:R-:W-:Y:S05]  /*0ea0*/  @!P0 EXIT ;  /* 0x000000000000894d */ /* 0x000fea0003800000 */
[----:B------:R-:W-:Y:S01]  /*0eb0*/  ULDC UR4, c[0x0][0x28c] ;  /* 0x0000a30000047ab9 */ /* 0x000fe20000000800 */
[----:B------:R-:W-:Y:S01]  /*0ec0*/  LOP3.LUT R62, R19, 0x1, RZ, 0xfc, !PT ;  /* 0x00000001133e7812 */ /* 0x000fe200078efcff */
[----:B------:R-:W-:Y:S01]  /*0ed0*/  UIADD3 UR4, UR4, 0x1f, URZ ;  /* 0x0000001f04047890 */ /* 0x000fe2000fffe03f */
[----:B------:R-:W-:Y:S01]  /*0ee0*/  UMOV UR38, URZ ;  /* 0x0000003f00267c82 */ /* 0x000fe20008000000 */
[----:B------:R-:W-:Y:S02]  /*0ef0*/  UMOV UR39, URZ ;  /* 0x0000003f00277c82 */ /* 0x000fe40008000000 */
[----:B------:R-:W-:-:S04]  /*0f00*/  USHF.R.S32.HI UR5, URZ, 0x1f, UR4 ;  /* 0x0000001f3f057899 */ /* 0x000fc80008011404 */
[----:B------:R-:W-:-:S04]  /*0f10*/  ULEA.HI UR5, UR5, UR4, URZ, 0x5 ;  /* 0x0000000405057291 */ /* 0x000fc8000f8f283f */
[----:B------:R-:W-:-:S12]  /*0f20*/  USHF.R.S32.HI UR40, URZ, 0x5, UR5 ;  /* 0x000000053f287899 */ /* 0x000fd80008011405 */
.L_x_94:
[----:B------:R-:W-:Y:S01]  /*0f30*/  LOP3.LUT R0, R18, 0x80, RZ, 0xc0, !PT ;  /* 0x0000008012007812 */ /* 0x000fe200078ec0ff */
[----:B------:R-:W2:Y:S01]  /*0f40*/  S2UR UR7, SR_CgaCtaId ;  /* 0x00000000000779c3 */ /* 0x000ea20000008800 */
[----:B------:R-:W-:Y:S02]  /*0f50*/  UMOV UR6, 0x400 ;  /* 0x0000040000067882 */ /* 0x000fe40000000000 */
[----:B------:R-:W-:-:S06]  /*0f60*/  SHF.R.U32.HI R0, RZ, 0x7, R0 ;  /* 0x00000007ff007819 */ /* 0x000fcc0000011600 */
[----:B---3--:R-:W3:Y:S01]  /*0f70*/  SHFL.IDX PT, R0, R0, RZ, 0x1f ;  /* 0x00001fff00007589 */ /* 0x008ee200000e0000 */
[----:B--2---:R-:W-:Y:S01]  /*0f80*/  ULEA UR42, UR7, UR6, 0x18 ;  /* 0x00000006072a7291 */ /* 0x004fe2000f8ec03f */
[----:B---3--:R-:W-:-:S13]  /*0f90*/  R2UR UR4, R0 ;  /* 0x00000000000472ca */ /* 0x008fda00000e0000 */
[----:B------:R-:W-:-:S04]  /*0fa0*/  ULEA.HI UR5, UR4, UR4, URZ, 0x1 ;  /* 0x0000000404057291 */ /* 0x000fc8000f8f083f */
[----:B------:R-:W-:-:S04]  /*0fb0*/  ULOP3.LUT UR5, UR5, 0x7fffe, URZ, 0xc0, !UPT ;  /* 0x0007fffe05057892 */ /* 0x000fc8000f8ec03f */
[----:B------:R-:W-:-:S03]  /*0fc0*/  UIADD3 UR5, UR4, -UR5, URZ ;  /* 0x8000000504057290 */ /* 0x000fc6000fffe03f */
[----:B------:R-:W-:Y:S01]  /*0fd0*/  ULDC UR4, c[0x0][0x28c] ;  /* 0x0000a30000047ab9 */ /* 0x000fe20000000800 */
[----:B------:R-:W-:Y:S01]  /*0fe0*/  ULEA UR5, UR5, UR42, 0xd ;  /* 0x0000002a05057291 */ /* 0x000fe2000f8e683f */
[----:B------:R-:W-:-:S03]  /*0ff0*/  ISETP.LT.AND P0, PT, RZ, UR4, PT ;  /* 0x00000004ff007c0c */ /* 0x000fc6000bf01270 */
[----:B------:R-:W-:-:S04]  /*1000*/  UIADD3 UR5, UR5, 0x100, URZ ;  /* 0x0000010005057890 */ /* 0x000fc8000fffe03f */
[----:B------:R-:W-:-:S04]  /*1010*/  USHF.R.U32.HI UR5, URZ, 0x4, UR5 ;  /* 0x000000043f057899 */ /* 0x000fc80008011605 */
[----:B------:R-:W-:Y:S02]  /*1020*/  ULOP3.LUT UR41, UR5, 0x3fff, URZ, 0xc0, !UPT ;  /* 0x00003fff05297892 */ /* 0x000fe4000f8ec03f */
[----:B-1--45:R-:W-:Y:S10]  /*1030*/  @P0 BRA `(.L_x_13) ;  /* 0x0000000000400947 */ /* 0x032ff40003800000 */
[----:B------:R-:W-:Y:S01]  /*1040*/  MOV R0, 0x0 ;  /* 0x0000000000007802 */ /* 0x000fe20000000f00 */
[----:B------:R-:W-:Y:S01]  /*1050*/  ULDC.64 UR4, c[0x4][0x68] ;  /* 0x01001a0000047ab9 */ /* 0x000fe20000000a00 */
[----:B------:R-:W-:Y:S01]  /*1060*/  ULDC.64 UR6, c[0x4][0x8] ;  /* 0x0100020000067ab9 */ /* 0x000fe20000000a00 */
[----:B01----:R-:W-:Y:S01]  /*1070*/  IMAD.U32 R4, RZ, RZ, UR4 ;  /* 0x00000004ff047e24 */ /* 0x003fe2000f8e00ff */
[----:B------:R0:W1:Y:S01]  /*1080*/  LDC.64 R14, c[0x4][R0] ;  /* 0x01000000000e7b82 */ /* 0x0000620000000a00 */
[----:B------:R-:W-:Y:S01]  /*1090*/  IMAD.U32 R5, RZ, RZ, UR5 ;  /* 0x00000005ff057e24 */ /* 0x000fe2000f8e00ff */
[----:B------:R-:W-:Y:S01]  /*10a0*/  ULDC.64 UR4, c[0x4][0x70] ;  /* 0x01001c0000047ab9 */ /* 0x000fe20000000a00 */
[----:B------:R-:W-:Y:S02]  /*10b0*/  IMAD.U32 R10, RZ, RZ, UR6 ;  /* 0x00000006ff0a7e24 */ /* 0x000fe4000f8e00ff */
[----:B------:R-:W-:Y:S02]  /*10c0*/  IMAD.U32 R6, RZ, RZ, UR4 ;  /* 0x00000004ff067e24 */ /* 0x000fe4000f8e00ff */
[----:B------:R-:W-:-:S02]  /*10d0*/  IMAD.U32 R7, RZ, RZ, UR5 ;  /* 0x00000005ff077e24 */ /* 0x000fc4000f8e00ff */
[----:B------:R-:W-:Y:S02]  /*10e0*/  IMAD.U32 R11, RZ, RZ, UR7 ;  /* 0x00000007ff0b7e24 */ /* 0x000fe4000f8e00ff */
[----:B------:R-:W-:Y:S02]  /*10f0*/  IMAD.MOV.U32 R8, RZ, RZ, 0x1e1 ;  /* 0x000001e1ff087424 */ /* 0x000fe400078e00ff */
[----:B------:R-:W-:Y:S02]  /*1100*/  IMAD.MOV.U32 R12, RZ, RZ, 0x1 ;  /* 0x00000001ff0c7424 */ /* 0x000fe400078e00ff */
[----:B0-----:R-:W-:-:S07]  /*1110*/  IMAD.MOV.U32 R13, RZ, RZ, RZ ;  /* 0x000000ffff0d7224 */ /* 0x001fce00078e00ff */
[----:B------:R-:W-:-:S07]  /*1120*/  LEPC R20, `(.L_x_13) ;  /* 0x000000001014794e */ /* 0x000fce0000000000 */
[----:B-1---5:R-:W-:Y:S05]  /*1130*/  CALL.ABS.NOINC R14 ;  /* 0x000000000e007343 */ /* 0x022fea0003c00000 */
.L_x_13:
[----:B------:R-:W-:-:S13]  /*1140*/  ISETP.NE.AND P0, PT, R62, 0x3, PT ;  /* 0x000000033e00780c */ /* 0x000fda0003f05270 */
[----:B------:R-:W-:Y:S05]  /*1150*/  @!P0 BRA `(.L_x_14) ;  /* 0x0000000000048947 */ /* 0x000fea0003800000 */
[----:B------:R-:W-:Y:S01]  /*1160*/  BPT.TRAP 0x1 ;  /* 0x000000040000795c */ /* 0x000fe20000300000 */
.L_x_14:
[----:B------:R-:W-:Y:S02]  /*1170*/  IMAD.U32 R3, RZ, RZ, UR39 ;  /* 0x00000027ff037e24 */ /* 0x000fe4000f8e00ff */
[----:B------:R-:W-:-:S03]  /*1180*/  IMAD.U32 R0, RZ, RZ, UR38 ;  /* 0x00000026ff007e24 */ /* 0x000fc6000f8e00ff */
[----:B------:R-:W-:Y:S02]  /*1190*/  LEA R3, R3, UR42, 0x3 ;  /* 0x0000002a03037c11 */ /* 0x000fe4000f8e18ff */
[----:B------:R-:W-:-:S04]  /*11a0*/  SHF.L.U32 R0, R0, 0x1f, RZ ;  /* 0x0000001f00007819 */ /* 0x000fc800000006ff */
[----:B------:R2:W3:Y:S01]  /*11b0*/  SYNCS.PHASECHK.TRANS64.TRYWAIT P1, [R3+URZ], R0 ;  /* 0x00000000030075a7 */ /* 0x0004e2000802017f */
[----:B------:R-:W-:Y:S05]  /*11c0*/  @!P0 BRA `(.L_x_15) ;  /* 0x0000000000048947 */ /* 0x000fea0003800000 */
[----:B------:R-:W-:Y:S01]  /*11d0*/  BPT.TRAP 0x1 ;  /* 0x000000040000795c */ /* 0x000fe20000300000 */
.L_x_15:
[----:B---3--:R-:W-:Y:S05]  /*11e0*/  @P1 BRA `(.L_x_16) ;  /* 0x0000000000081947 */ /* 0x008fea0003800000 */
[----:B------:R-:W3:Y:S02]  /*11f0*/  SYNCS.PHASECHK.TRANS64.TRYWAIT P1, [R3+URZ], R0 ;  /* 0x00000000030075a7 */ /* 0x000ee4000802017f */
[----:B---3--:R-:W-:Y:S05]  /*1200*/  @!P1 BRA `(.L_x_17) ;  /* 0x00000048008c9947 */ /* 0x008fea0003800000 */
.L_x_16:
[----:B------:R-:W-:-:S04]  /*1210*/  UISETP.LT.AND UP0, UPT, UR40, 0x1, UPT ;  /* 0x000000012800788c */ /* 0x000fc8000bf01270 */
[----:B------:R-:W-:-:S04]  /*1220*/  USEL UR4, UR40, 0x1, UP0 ;  /* 0x0000000128047887 */ /* 0x000fc80008000000 */
[----:B------:R-:W-:-:S06]  /*1230*/  UIADD3 UR4, UR40, -UR4, URZ ;  /* 0x8000000428047290 */ /* 0x000fcc000fffe03f */
[----:B--23--:R-:W-:Y:S01]  /*1240*/  IMAD.U32 R0, RZ, RZ, UR4 ;  /* 0x00000004ff007e24 */ /* 0x00cfe2000f8e00ff */
[----:B------:R-:W-:Y:S05]  /*1250*/  WARPSYNC.ALL ;  /* 0x0000000000007948 */ /* 0x000fea0003800000 */
[----:B------:R-:W-:Y:S01]  /*1260*/  ISETP.GE.AND P1, PT, R0, 0x1, PT ;  /* 0x000000010000780c */ /* 0x000fe20003f26270 */
[----:B------:R-:W-:Y:S01]  /*1270*/  UIADD3 UR4, UR42, 0x10100, URZ ;  /* 0x000101002a047890 */ /* 0x000fe2000fffe03f */
[----:B------:R-:W-:Y:S01]  /*1280*/  WARPGROUP.ARRIVE ;  /* 0x00000000000079c5 */ /* 0x000fe20000000000 */
[----:B------:R-:W-:Y:S01]  /*1290*/  UMOV UR9, 0x40000040 ;  /* 0x4000004000097882 */ /* 0x000fe20000000000 */
[----:B------:R-:W-:Y:S01]  /*12a0*/  UMOV UR11, 0x40000040 ;  /* 0x40000040000b7882 */ /* 0x000fe20000000000 */
[----:B------:R-:W-:-:S04]  /*12b0*/  USHF.R.U32.HI UR4, URZ, 0x4, UR4 ;  /* 0x000000043f047899 */ /* 0x000fc80008011604 */
[----:B------:R-:W-:Y:S02]  /*12c0*/  ULOP3.LUT UR5, UR4, 0x3fff, URZ, 0xc0, !UPT ;  /* 0x00003fff04057892 */ /* 0x000fe4000f8ec03f */
[----:B------:R-:W-:Y:S02]  /*12d0*/  ULOP3.LUT UR4, UR41, 0x10000, URZ, 0xfc, !UPT ;  /* 0x0001000029047892 */ /* 0x000fe4000f8efc3f */
[----:B------:R-:W-:Y:S02]  /*12e0*/  ULOP3.LUT UR5, UR5, 0x10000, URZ, 0xfc, !UPT ;  /* 0x0001000005057892 */ /* 0x000fe4000f8efc3f */
[----:B------:R-:W-:Y:S02]  /*12f0*/  ULEA UR6, UR39, UR4, 0xa ;  /* 0x0000000427067291 */ /* 0x000fe4000f8e503f */
[----:B------:R-:W-:-:S05]  /*1300*/  ULEA UR7, UR39, UR5, 0x9 ;  /* 0x0000000527077291 */ /* 0x000fca000f8e483f */
[----:B------:R-:W-:Y:S02]  /*1310*/  UMOV UR8, UR6 ;  /* 0x0000000600087c82 */ /* 0x000fe40008000000 */
[----:B------:R-:W-:Y:S02]  /*1320*/  UMOV UR10, UR7 ;  /* 0x00000007000a7c82 */ /* 0x000fe40008000000 */
[----:B------:R-:W-:Y:S01]  /*1330*/  HGMMA.64x64x8.F32.TF32 R24, gdesc[UR8], RZ, !UPT, gsb0 ;  /* 0x04e00000081879f0 */ /* 0x000fe2000c0028ff */
[----:B------:R-:W-:Y:S02]  /*1340*/  UIADD3 UR8, UR6, 0x2, URZ ;  /* 0x0000000206087890 */ /* 0x000fe4000fffe03f */
[----:B------:R-:W-:Y:S01]  /*1350*/  UIADD3 UR10, UR7, 0x2, URZ ;  /* 0x00000002070a7890 */ /* 0x000fe2000fffe03f */
[----:B------:R-:W-:Y:S01]  /*1360*/  UMOV UR9, 0x40000040 ;  /* 0x4000004000097882 */ /* 0x000fe20000000000 */
[----:B------:R-:W-:Y:S01]  /*1370*/  UMOV UR11, 0x40000040 ;  /* 0x40000040000b7882 */ /* 0x000fe20000000000 */
[----:B------:R-:W-:-:S02]  /*1380*/  WARPGROUP.DEPBAR.LE gsb0, 0x0 ;  /* 0x00008000000079c5 */ /* 0x000fc40000010000 */
[----:B------:R-:W-:-:S06]  /*1390*/  WARPGROUP.ARRIVE ;  /* 0x00000000000079c5 */ /* 0x000fcc0000000000 */
[----:B------:R-:W-:Y:S01]  /*13a0*/  HGMMA.64x64x8.F32.TF32 R24, gdesc[UR8], R24, gsb0 ;  /* 0x04e00000081879f0 */ /* 0x000fe20008002818 */
[----:B------:R-:W-:Y:S02]  /*13b0*/  UIADD3 UR8, UR6, 0x4, URZ ;  /* 0x0000000406087890 */ /* 0x000fe4000fffe03f */
[----:B------:R-:W-:Y:S01]  /*13c0*/  UIADD3 UR10, UR7, 0x4, URZ ;  /* 0x00000004070a7890 */ /* 0x000fe2000fffe03f */
[----:B------:R-:W-:Y:S01]  /*13d0*/  UMOV UR9, 0x40000040 ;  /* 0x4000004000097882 */ /* 0x000fe20000000000 */
[----:B------:R-:W-:Y:S01]  /*13e0*/  UMOV UR11, 0x40000040 ;  /* 0x40000040000b7882 */ /* 0x000fe20000000000 */
[----:B------:R-:W-:Y:S02]  /*13f0*/  WARPGROUP.DEPBAR.LE gsb0, 0x0 ;  /* 0x00008000000079c5 */ /* 0x000fe40000010000 */
        /* <DEDUP_REMOVED lines=8> */
[----:B------:R-:W-:Y:S03]  /*1480*/  HGMMA.64x64x8.F32.TF32 R24, gdesc[UR8], R24, gsb0 ;  /* 0x04e00000081879f0 */ /* 0x000fe60008002818 */
[----:B------:R-:W-:Y:S02]  /*1490*/  WARPGROUP.DEPBAR.LE gsb0, 0x0 ;  /* 0x00008000000079c5 */ /* 0x000fe40000010000 */
[----:B------:R-:W-:Y:S05]  /*14a0*/  @!P1 BRA `(.L_x_18) ;  /* 0x0000000400189947 */ /* 0x000fea0003800000 */
[----:B------:R-:W-:-:S04]  /*14b0*/  UIADD3 UR6, UR39, 0x1, URZ ;  /* 0x0000000127067890 */ /* 0x000fc8000fffe03f */
[----:B------:R-:W-:-:S04]  /*14c0*/  UISETP.NE.AND UP0, UPT, UR6, 0x4, UPT ;  /* 0x000000040600788c */ /* 0x000fc8000bf05270 */
[----:B------:R-:W-:Y:S02]  /*14d0*/  USEL UR7, URZ, 0x1, UP0 ;  /* 0x000000013f077887 */ /* 0x000fe40008000000 */
[----:B------:R-:W-:Y:S02]  /*14e0*/  USEL UR6, UR6, URZ, UP0 ;  /* 0x0000003f06067287 */ /* 0x000fe40008000000 */
[----:B------:R-:W-:-:S06]  /*14f0*/  ULOP3.LUT UR7, UR38, UR7, URZ, 0x3c, !UPT ;  /* 0x0000000726077292 */ /* 0x000fcc000f8e3c3f */
[----:B01----:R-:W-:Y:S01]  /*1500*/  IMAD.U32 R5, RZ, RZ, UR7 ;  /* 0x00000007ff057e24 */ /* 0x003fe2000f8e00ff */
[----:B------:R-:W-:-:S06]  /*1510*/  UMOV UR7, UR39 ;  /* 0x0000002700077c82 */ /* 0x000fcc0008000000 */
.L_x_25:
[----:B01----:R-:W-:Y:S05]  /*1520*/  @!P0 BRA `(.L_x_19) ;  /* 0x0000000000048947 */ /* 0x003fea0003800000 */
[----:B------:R-:W-:Y:S01]  /*1530*/  BPT.TRAP 0x1 ;  /* 0x000000040000795c */ /* 0x000fe20000300000 */
.L_x_19:
[----:B------:R-:W0:Y:S01]  /*1540*/  S2UR UR9, SR_CgaCtaId ;  /* 0x00000000000979c3 */ /* 0x000e220000008800 */
[----:B------:R-:W-:Y:S01]  /*1550*/  UMOV UR8, 0x400 ;  /* 0x0000040000087882 */ /* 0x000fe20000000000 */
[----:B------:R-:W-:Y:S01]  /*1560*/  SHF.L.U32 R3, R5, 0x1f, RZ ;  /* 0x0000001f05037819 */ /* 0x000fe200000006ff */
[----:B0-----:R-:W-:-:S04]  /*1570*/  ULEA UR14, UR9, UR8, 0x18 ;  /* 0x00000008090e7291 */ /* 0x001fc8000f8ec03f */
[----:B------:R-:W-:-:S09]  /*1580*/  ULEA UR8, UR6, UR14, 0x3 ;  /* 0x0000000e06087291 */ /* 0x000fd2000f8e183f */
[----:B------:R0:W1:Y:S01]  /*1590*/  SYNCS.PHASECHK.TRANS64.TRYWAIT P1, [UR8], R3 ;  /* 0x00000003ff0075a7 */ /* 0x0000620008020148 */
[----:B------:R-:W-:Y:S05]  /*15a0*/  @!P0 BRA `(.L_x_20) ;  /* 0x0000000000048947 */ /* 0x000fea0003800000 */
[----:B------:R-:W-:Y:S01]  /*15b0*/  BPT.TRAP 0x1 ;  /* 0x000000040000795c */ /* 0x000fe20000300000 */
.L_x_20:
[----:B-1----:R-:W-:Y:S05]  /*15c0*/  @P1 BRA `(.L_x_21) ;  /* 0x0000000000081947 */ /* 0x002fea0003800000 */
[----:B------:R-:W1:Y:S02]  /*15d0*/  SYNCS.PHASECHK.TRANS64.TRYWAIT P1, [UR8], R3 ;  /* 0x00000003ff0075a7 */ /* 0x000e640008020148 */
[----:B-1----:R-:W-:Y:S05]  /*15e0*/  @!P1 BRA `(.L_x_22) ;  /* 0x0000004400a89947 */ /* 0x002fea0003800000 */
.L_x_21:
[----:B------:R-:W-:Y:S01]  /*15f0*/  ULEA UR12, UR6, UR4, 0xa ;  /* 0x00000004060c7291 */ /* 0x000fe2000f8e503f */
[----:B------:R-:W-:Y:S01]  /*1600*/  WARPGROUP.ARRIVE ;  /* 0x00000000000079c5 */ /* 0x000fe20000000000 */
[----:B------:R-:W-:Y:S01]  /*1610*/  ULEA UR13, UR6, UR5, 0x9 ;  /* 0x00000005060d7291 */ /* 0x000fe2000f8e483f */
[----:B------:R-:W-:Y:S01]  /*1620*/  UMOV UR9, 0x40000040 ;  /* 0x4000004000097882 */ /* 0x000fe20000000000 */
[----:B------:R-:W-:-:S03]  /*1630*/  UMOV UR11, 0x40000040 ;  /* 0x40000040000b7882 */ /* 0x000fc60000000000 */
[----:B------:R-:W-:Y:S02]  /*1640*/  UMOV UR8, UR12 ;  /* 0x0000000c00087c82 */ /* 0x000fe40008000000 */
[----:B------:R-:W-:Y:S02]  /*1650*/  UMOV UR10, UR13 ;  /* 0x0000000d000a7c82 */ /* 0x000fe40008000000 */
[----:B------:R-:W-:Y:S01]  /*1660*/  HGMMA.64x64x8.F32.TF32 R24, gdesc[UR8], R24, gsb0 ;  /* 0x04e00000081879f0 */ /* 0x000fe20008002818 */
        /* <DEDUP_REMOVED lines=23> */
[----:B------:R-:W-:Y:S01]  /*17e0*/  BPT.TRAP 0x1 ;  /* 0x000000040000795c */ /* 0x000fe20000300000 */
.L_x_23:
[----:B------:R-:W-:Y:S01]  /*17f0*/  ULEA UR8, UR7, UR14, 0x3 ;  /* 0x0000000e07087291 */ /* 0x000fe2000f8e183f */
[----:B------:R-:W-:-:S03]  /*1800*/  ISETP.GT.U32.AND P1, PT, R19, 0x1, PT ;  /* 0x000000011300780c */ /* 0x000fc60003f24070 */
[----:B------:R-:W-:-:S04]  /*1810*/  UIADD3 UR8, UR8, 0x20, URZ ;  /* 0x0000002008087890 */ /* 0x000fc8000fffe03f */
[----:B------:R-:W-:-:S09]  /*1820*/  UPRMT UR8, URZ, 0x654, UR8 ;  /* 0x000006543f087896 */ /* 0x000fd20008000008 */
[----:B------:R-:W-:Y:S01]  /*1830*/  SYNCS.ARRIVE.TRANS64.RED.A1T0 RZ, [UR8], RZ ;  /* 0x000000ffffff79a7 */ /* 0x000fe20008100408 */
[----:B------:R-:W-:Y:S05]  /*1840*/  @P1 BRA `(.L_x_24) ;  /* 0x0000000000041947 */ /* 0x000fea0003800000 */
[----:B------:R-:W-:Y:S01]  /*1850*/  BPT.TRAP 0x1 ;  /* 0x000000040000795c */ /* 0x000fe20000300000 */
.L_x_24:
[----:B------:R-:W-:Y:S01]  /*1860*/  UIADD3 UR6, UR6, 0x1, URZ ;  /* 0x0000000106067890 */ /* 0x000fe2000fffe03f */
[C---:B------:R-:W-:Y:S01]  /*1870*/  ISETP.GT.AND P1, PT, R0.reuse, 0x1, PT ;  /* 0x000000010000780c */ /* 0x040fe20003f24270 */
[----:B------:R-:W-:Y:S01]  /*1880*/  UIADD3 UR7, UR7, 0x1, URZ ;  /* 0x0000000107077890 */ /* 0x000fe2000fffe03f */
[----:B------:R-:W-:Y:S01]  /*1890*/  VIADD R0, R0, 0xffffffff ;  /* 0xffffffff00007836 */ /* 0x000fe20000000000 */
[----:B------:R-:W-:Y:S02]  /*18a0*/  UISETP.NE.AND UP0, UPT, UR6, 0x4, UPT ;  /* 0x000000040600788c */ /* 0x000fe4000bf05270 */
[----:B------:R-:W-:Y:S02]  /*18b0*/  UISETP.NE.AND UP1, UPT, UR7, 0x4, UPT ;  /* 0x000000040700788c */ /* 0x000fe4000bf25270 */
[----:B------:R-:W-:Y:S02]  /*18c0*/  USEL UR8, URZ, 0x1, UP0 ;  /* 0x000000013f087887 */ /* 0x000fe40008000000 */
[----:B------:R-:W-:-:S02]  /*18d0*/  USEL UR6, UR6, URZ, UP0 ;  /* 0x0000003f06067287 */ /* 0x000fc40008000000 */
[----:B------:R-:W-:Y:S02]  /*18e0*/  USEL UR7, UR7, URZ, UP1 ;  /* 0x0000003f07077287 */ /* 0x000fe40008800000 */
[----:B------:R-:W-:Y:S01]  /*18f0*/  LOP3.LUT R5, R5, UR8, RZ, 0x3c, !PT ;  /* 0x0000000805057c12 */ /* 0x000fe2000f8e3cff */
[----:B------:R-:W-:Y:S09]  /*1900*/  @P1 BRA `(.L_x_25) ;  /* 0xfffffffc00041947 */ /* 0x000ff2000383ffff */
.L_x_18:
[----:B------:R-:W2:Y:S02]  /*1910*/  LDC R0, c[0x0][0x28c] ;  /* 0x0000a300ff007b82 */ /* 0x000ea40000000800 */
[----:B--2---:R-:W-:-:S13]  /*1920*/  ISETP.GE.AND P1, PT, R0, 0x1, PT ;  /* 0x000000010000780c */ /* 0x004fda0003f26270 */
[----:B------:R-:W-:Y:S05]  /*1930*/  @!P1 BRA `(.L_x_26) ;  /* 0x0000000000409947 */ /* 0x000fea0003800000 */
[----:B------:R-:W-:Y:S05]  /*1940*/  @!P0 BRA `(.L_x_27) ;  /* 0x0000000000048947 */ /* 0x000fea0003800000 */
[----:B------:R-:W-:Y:S01]  /*1950*/  BPT.TRAP 0x1 ;  /* 0x000000040000795c */ /* 0x000fe20000300000 */
.L_x_27:
[----:B------:R-:W2:Y:S01]  /*1960*/  S2UR UR6, SR_CgaCtaId ;  /* 0x00000000000679c3 */ /* 0x000ea20000008800 */
[----:B------:R-:W-:Y:S01]  /*1970*/  UISETP.LT.AND UP0, UPT, UR40, 0x1, UPT ;  /* 0x000000012800788c */ /* 0x000fe2000bf01270 */
[----:B------:R-:W-:Y:S01]  /*1980*/  ISETP.GT.U32.AND P0, PT, R19, 0x1, PT ;  /* 0x000000011300780c */ /* 0x000fe20003f04070 */
[----:B------:R-:W-:Y:S02]  /*1990*/  UMOV UR5, 0x400 ;  /* 0x0000040000057882 */ /* 0x000fe40000000000 */
[----:B------:R-:W-:-:S04]  /*19a0*/  USEL UR4, UR40, 0x1, UP0 ;  /* 0x0000000128047887 */ /* 0x000fc80008000000 */
[----:B------:R-:W-:-:S04]  /*19b0*/  UIADD3 UR4, UR39, UR40, -UR4 ;  /* 0x0000002827047290 */ /* 0x000fc8000fffe804 */
[----:B------:R-:W-:-:S04]  /*19c0*/  USHF.L.U32 UR4, UR4, 0x3, URZ ;  /* 0x0000000304047899 */ /* 0x000fc8000800063f */
[----:B------:R-:W-:Y:S02]  /*19d0*/  ULOP3.LUT UR4, UR4, 0x18, URZ, 0xc0, !UPT ;  /* 0x0000001804047892 */ /* 0x000fe4000f8ec03f */
[----:B--2---:R-:W-:-:S04]  /*19e0*/  ULEA UR5, UR6, UR5, 0x18 ;  /* 0x0000000506057291 */ /* 0x004fc8000f8ec03f */
[----:B------:R-:W-:-:S04]  /*19f0*/  UIADD3 UR4, UR5, 0x20, UR4 ;  /* 0x0000002005047890 */ /* 0x000fc8000fffe004 */
[----:B------:R-:W-:-:S09]  /*1a00*/  UPRMT UR4, URZ, 0x654, UR4 ;  /* 0x000006543f047896 */ /* 0x000fd20008000004 */
[----:B------:R-:W-:Y:S01]  /*1a10*/  SYNCS.ARRIVE.TRANS64.RED.A1T0 RZ, [UR4], RZ ;  /* 0x000000ffffff79a7 */ /* 0x000fe20008100404 */
[----:B------:R-:W-:Y:S05]  /*1a20*/  @P0 BRA `(.L_x_26) ;  /* 0x0000000000040947 */ /* 0x000fea0003800000 */
[----:B------:R-:W-:Y:S01]  /*1a30*/  BPT.TRAP 0x1 ;  /* 0x000000040000795c */ /* 0x000fe20000300000 */
.L_x_26:
[----:B------:R-:W2:Y:S01]  /*1a40*/  LDC R6, c[0x0][0x288] ;  /* 0x0000a200ff067b82 */ /* 0x000ea20000000800 */
[----:B------:R-:W-:Y:S01]  /*1a50*/  UIADD3 UR39, UR40, UR39, URZ ;  /* 0x0000002728277290 */ /* 0x000fe2000fffe03f */
[C---:B01----:R-:W-:Y:S01]  /*1a60*/  LOP3.LUT R5, R18.reuse, 0x3, RZ, 0xc0, !PT ;  /* 0x0000000312057812 */ /* 0x043fe200078ec0ff */
[----:B------:R-:W-:Y:S01]  /*1a70*/  IMAD.SHL.U32 R59, R59, 0x40, RZ ;  /* 0x000000403b3b7824 */ /* 0x000fe200078e00ff */
[----:B------:R-:W-:Y:S01]  /*1a80*/  SHF.R.U32.HI R3, RZ, 0x2, R18 ;  /* 0x00000002ff037819 */ /* 0x000fe20000011612 */
[----:B------:R-:W-:Y:S01]  /*1a90*/  USHF.R.U32.HI UR4, URZ, 0x2, UR39 ;  /* 0x000000023f047899 */ /* 0x000fe20008011627 */
[C---:B------:R-:W-:Y:S01]  /*1aa0*/  LOP3.LUT R4, R18.reuse, 0x60, RZ, 0xc0, !PT ;  /* 0x0000006012047812 */ /* 0x040fe200078ec0ff */
[----:B------:R-:W-:Y:S01]  /*1ab0*/  IMAD.SHL.U32 R10, R18, 0x2, RZ ;  /* 0x00000002120a7824 */ /* 0x000fe200078e00ff */
[----:B------:R-:W-:Y:S01]  /*1ac0*/  LOP3.LUT R0, R22, 0x1, RZ, 0xc0, !PT ;  /* 0x0000000116007812 */ /* 0x000fe200078ec0ff */
[----:B------:R-:W-:Y:S01]  /*1ad0*/  ULOP3.LUT UR4, UR4, 0x1, URZ, 0xc0, !UPT ;  /* 0x0000000104047892 */ /* 0x000fe2000f8ec03f */
[----:B------:R-:W-:Y:S01]  /*1ae0*/  LOP3.LUT R3, R3, 0x7, RZ, 0xc0, !PT ;  /* 0x0000000703037812 */ /* 0x000fe200078ec0ff */
[----:B------:R-:W-:Y:S01]  /*1af0*/  ULDC UR8, c[0x0][0x284] ;  /* 0x0000a10000087ab9 */ /* 0x000fe20000000800 */
[----:B------:R-:W-:Y:S01]  /*1b00*/  SHF.R.U32.HI R4, RZ, 0x1, R4 ;  /* 0x00000001ff047819 */ /* 0x000fe20000011604 */
[----:B------:R-:W-:Y:S01]  /*1b10*/  IMAD.SHL.U32 R8, R0, 0x40, RZ ;  /* 0x0000004000087824 */ /* 0x000fe200078e00ff */
[----:B------:R-:W-:Y:S01]  /*1b20*/  UISETP.GT.U32.AND UP1, UPT, UR39, 0x3, UPT ;  /* 0x000000032700788c */ /* 0x000fe2000bf24070 */
[----:B------:R-:W-:Y:S01]  /*1b30*/  SHF.R.S32.HI R15, RZ, 0x1f, R57 ;  /* 0x0000001fff0f7819 */ /* 0x000fe20000011439 */
[----:B------:R-:W-:Y:S01]  /*1b40*/  UISETP.NE.U32.AND UP0, UPT, UR4, 0x1, UPT ;  /* 0x000000010400788c */ /* 0x000fe2000bf05070 */
[--C-:B------:R-:W-:Y:S01]  /*1b50*/  IADD3 R7, RZ, -R4, -R3.reuse ;  /* 0x80000004ff077210 */ /* 0x100fe20007ffe803 */
[----:B------:R-:W-:Y:S01]  /*1b60*/  ULDC.64 UR6, c[0x0][0x5d0] ;  /* 0x0001740000067ab9 */ /* 0x000fe20000000a00 */
[----:B------:R-:W-:Y:S01]  /*1b70*/  LOP3.LUT R10, R59, 0x6, R10, 0xf8, !PT ;  /* 0x000000063b0a7812 */ /* 0x000fe200078ef80a */
[----:B------:R-:W-:Y:S01]  /*1b80*/  UISETP.LT.U32.AND UP1, UPT, UR40, 0x4, UP1 ;  /* 0x000000042800788c */ /* 0x000fe20008f21070 */
[----:B------:R-:W-:Y:S01]  /*1b90*/  LOP3.LUT R3, R8, 0x40, R3, 0xe2, !PT ;  /* 0x0000004008037812 */ /* 0x000fe200078ee203 */
[----:B------:R-:W-:Y:S01]  /*1ba0*/  UISETP.GT.U32.AND UP0, UPT, UR40, 0x3, !UP0 ;  /* 0x000000032800788c */ /* 0x000fe2000c704070 */
[----:B------:R-:W-:Y:S01]  /*1bb0*/  SHF.R.S32.HI R11, RZ, 0x1f, R10 ;  /* 0x0000001fff0b7819 */ /* 0x000fe2000001140a */
[----:B--2---:R-:W-:Y:S01]  /*1bc0*/  IMAD R12, R5, -0x2, R6 ;  /* 0xfffffffe050c7824 */ /* 0x004fe200078e0206 */
[----:B------:R-:W-:Y:S01]  /*1bd0*/  ISETP.GE.AND P0, PT, R59, R6, PT ;  /* 0x000000063b00720c */ /* 0x000fe20003f06270 */
[C---:B------:R-:W-:Y:S01]  /*1be0*/  IMAD.SHL.U32 R5, R58.reuse, 0x80, RZ ;  /* 0x000000803a057824 */ /* 0x040fe200078e00ff */
[----:B------:R-:W-:Y:S01]  /*1bf0*/  USEL UR5, URZ, 0x1, !UP1 ;  /* 0x000000013f057887 */ /* 0x000fe2000c800000 */
[----:B------:R-:W-:Y:S01]  /*1c00*/  IMAD R6, R15, UR6, RZ ;  /* 0x000000060f067c24 */ /* 0x000fe2000f8e02ff */
[----:B------:R-:W-:Y:S01]  /*1c10*/  USEL UR4, URZ, 0x1, !UP0 ;  /* 0x000000013f047887 */ /* 0x000fe2000c000000 */
[----:B------:R-:W-:Y:S01]  /*1c20*/  IMAD.WIDE R8, R58, 0x80, RZ ;  /* 0x000000803a087825 */ /* 0x000fe200078e02ff */
[----:B------:R-:W-:Y:S01]  /*1c30*/  ISETP.GE.OR P0, PT, R5, UR8, P0 ;  /* 0x0000000805007c0c */ /* 0x000fe20008706670 */
[----:B------:R-:W-:-:S02]  /*1c40*/  ULOP3.LUT UR39, UR39, 0x3, URZ, 0xc0, !UPT ;  /* 0x0000000327277892 */ /* 0x000fc4000f8ec03f */
[----:B------:R-:W-:Y:S01]  /*1c50*/  IMAD R0, R0, -0x40, R7 ;  /* 0xffffffc000007824 */ /* 0x000fe200078e0207 */
[----:B------:R-:W-:Y:S01]  /*1c60*/  LOP3.LUT R73, R8, R3, R4, 0xfe, !PT ;  /* 0x0000000308497212 */ /* 0x000fe200078efe04 */
[C---:B------:R-:W-:Y:S01]  /*1c70*/  IMAD R13, R57.reuse, UR7, R6 ;  /* 0x00000007390d7c24 */ /* 0x040fe2000f8e0206 */
[----:B------:R-:W-:Y:S01]  /*1c80*/  ULOP3.LUT UR38, UR4, UR38, UR5, 0x96, !UPT ;  /* 0x0000002604267292 */ /* 0x000fe2000f8e9605 */
[----:B------:R-:W-:Y:S01]  /*1c90*/  IMAD.WIDE.U32 R6, R57, UR6, R10 ;  /* 0x0000000639067c25 */ /* 0x000fe2000f8e000a */
[----:B------:R-:W-:-:S03]  /*1ca0*/  IADD3 R3, -R5, UR8, R0 ;  /* 0x0000000805037c10 */ /* 0x000fc6000fffe100 */
[----:B------:R-:W-:Y:S02]  /*1cb0*/  IMAD.IADD R7, R7, 0x1, R13 ;  /* 0x0000000107077824 */ /* 0x000fe400078e020d */
[----:B------:R-:W-:Y:S02]  /*1cc0*/  IMAD.IADD R4, R12, 0x1, -R59 ;  /* 0x000000010c047824 */ /* 0x000fe400078e0a3b */
[----:B------:R-:W-:Y:S01]  /*1cd0*/  IMAD.MOV.U32 R0, RZ, RZ, -0x1 ;  /* 0xffffffffff007424 */ /* 0x000fe200078e00ff */
[----:B------:R-:W-:Y:S06]  /*1ce0*/  @P0 BRA `(.L_x_28) ;  /* 0x0000002000980947 */ /* 0x000fec0003800000 */
[----:B------:R-:W0:Y:S01]  /*1cf0*/  LDC.64 R64, c[0x0][0x5c8] ;  /* 0x00017200ff407b82 */ /* 0x000e220000000a00 */
[----:B-----5:R-:W-:Y:S01]  /*1d00*/  FSETP.NEU.AND P0, PT, R56, RZ, PT ;  /* 0x000000ff3800720b */ /* 0x020fe20003f0d000 */
[----:B------:R-:W-:Y:S01]  /*1d10*/  BSSY B0, `(.L_x_28) ;  /* 0x0000223000007945 */ /* 0x000fe20003800000 */
[----:B------:R-:W-:-:S04]  /*1d20*/  ISETP.GT.AND P1, PT, R4, RZ, PT ;  /* 0x000000ff0400720c */ /* 0x000fc80003f24270 */
[----:B------:R-:W-:Y:S01]  /*1d30*/  ISETP.GT.AND P2, PT, R3, RZ, P1 ;  /* 0x000000ff0300720c */ /* 0x000fe20000f44270 */
[-C--:B0-----:R-:W-:Y:S02]  /*1d40*/  IMAD R12, R9, R64.reuse, RZ ;  /* 0x00000040090c7224 */ /* 0x081fe400078e02ff */
[----:B------:R-:W-:-:S04]  /*1d50*/  IMAD.WIDE.U32 R58, R73, R64, R6 ;  /* 0x00000040493a7225 */ /* 0x000fc800078e0006 */
[----:B------:R-:W-:-:S04]  /*1d60*/  IMAD R5, R73, R65, R12 ;  /* 0x0000004149057224 */ /* 0x000fc800078e020c */
[----:B------:R-:W-:Y:S01]  /*1d70*/  IMAD.IADD R75, R59, 0x1, R5 ;  /* 0x000000013b4b7824 */ /* 0x000fe200078e0205 */
[----:B------:R-:W-:Y:S06]  /*1d80*/  @!P0 BRA `(.L_x_29) ;  /* 0x0000001400dc8947 */ /* 0x000fec0003800000 */
[----:B------:R-:W0:Y:S01]  /*1d90*/  LDC.64 R66, c[0x0][0x5b8] ;  /* 0x00016e00ff427b82 */ /* 0x000e220000000a00 */
[----:B------:R-:W-:-:S07]  /*1da0*/  ULDC.64 UR4, c[0x0][0x5c0] ;  /* 0x0001700000047ab9 */ /* 0x000fce0000000a00 */
[----:B------:R-:W1:Y:S08]  /*1db0*/  LDC.64 R68, c[0x0][0x5b0] ;  /* 0x00016c00ff447b82 */ /* 0x000e700000000a00 */
[----:B------:R-:W2:Y:S01]  /*1dc0*/  LDC.64 R70, c[0x0][0x5a8] ;  /* 0x00016a00ff467b82 */ /* 0x000ea20000000a00 */
[-C--:B0-----:R-:W-:Y:S02]  /*1dd0*/  IMAD R6, R15, R66.reuse, RZ ;  /* 0x000000420f067224 */ /* 0x081fe400078e02ff */
[----:B------:R-:W-:-:S04]  /*1de0*/  IMAD.WIDE.U32 R60, R57, R66, R10 ;  /* 0x00000042393c7225 */ /* 0x000fc800078e000a */
[----:B------:R-:W-:Y:S02]  /*1df0*/  IMAD R59, R57, R67, R6 ;  /* 0x00000043393b7224 */ /* 0x000fe400078e0206 */
[-C--:B-1----:R-:W-:Y:S02]  /*1e00*/  IMAD R8, R9, R68.reuse, RZ ;  /* 0x0000004409087224 */ /* 0x082fe400078e02ff */
[----:B------:R-:W-:Y:S02]  /*1e10*/  IMAD.IADD R13, R61, 0x1, R59 ;  /* 0x000000013d0d7824 */ /* 0x000fe400078e023b */
[----:B------:R-:W-:Y:S02]  /*1e20*/  IMAD.MOV.U32 R12, RZ, RZ, R60 ;  /* 0x000000ffff0c7224 */ /* 0x000fe400078e003c */
[C---:B------:R-:W-:Y:S02]  /*1e30*/  IMAD R63, R73.reuse, R69, R8 ;  /* 0x00000045493f7224 */ /* 0x040fe400078e0208 */
[----:B------:R-:W-:-:S04]  /*1e40*/  IMAD.WIDE.U32 R6, R73, R68, R12 ;  /* 0x0000004449067225 */ /* 0x000fc800078e000c */
[----:B------:R-:W-:Y:S01]  /*1e50*/  IMAD.IADD R5, R7, 0x1, R63 ;  /* 0x0000000107057824 */ /* 0x000fe200078e023f */
[----:B--2---:R-:W-:-:S04]  /*1e60*/  LEA R14, P0, R6, R70, 0x2 ;  /* 0x00000046060e7211 */ /* 0x004fc800078010ff */
[----:B------:R-:W-:-:S05]  /*1e70*/  LEA.HI.X R15, R6, R71, R5, 0x2, P0 ;  /* 0x00000047060f7211 */ /* 0x000fca00000f1405 */
[----:B------:R0:W2:Y:S01]  /*1e80*/  @P2 LDG.E.LTC128B R5, desc[UR36][R14.64] ;  /* 0x000000240e052981 */ /* 0x0000a2000c1e1920 */
[----:B------:R-:W-:Y:S01]  /*1e90*/  LEA R8, P3, R58, UR4, 0x2 ;  /* 0x000000043a087c11 */ /* 0x000fe2000f8610ff */
[----:B------:R-:W-:Y:S01]  /*1ea0*/  IMAD.WIDE.U32 R6, R73, R68, R10 ;  /* 0x0000004449067225 */ /* 0x000fe200078e000a */
[----:B------:R-:W-:Y:S01]  /*1eb0*/  ISETP.GT.AND P0, PT, R4, 0x1, PT ;  /* 0x000000010400780c */ /* 0x000fe20003f04270 */
[----:B------:R-:W-:Y:S02]  /*1ec0*/  BSSY B1, `(.L_x_30) ;  /* 0x0000012000017945 */ /* 0x000fe40003800000 */
[----:B------:R-:W-:Y:S02]  /*1ed0*/  IMAD.IADD R7, R63, 0x1, R7 ;  /* 0x000000013f077824 */ /* 0x000fe400078e0207 */
[----:B------:R-:W-:Y:S01]  /*1ee0*/  IMAD.WIDE.U32 R20, R57, R66, R6 ;  /* 0x0000004239147225 */ /* 0x000fe200078e0006 */
[----:B0-----:R-:W-:-:S03]  /*1ef0*/  SHF.L.U64.HI R15, R68, 0x3, R69 ;  /* 0x00000003440f7819 */ /* 0x001fc60000010245 */
[----:B------:R-:W-:Y:S01]  /*1f00*/  IMAD.IADD R7, R59, 0x1, R21 ;  /* 0x000000013b077824 */ /* 0x000fe200078e0215 */
[----:B------:R-:W-:Y:S01]  /*1f10*/  LEA R6, P4, R20, R70, 0x2 ;  /* 0x0000004614067211 */ /* 0x000fe200078810ff */
[----:B------:R-:W-:-:S03]  /*1f20*/  IMAD.SHL.U32 R14, R68, 0x8, RZ ;  /* 0x00000008440e7824 */ /* 0x000fc600078e00ff */
[----:B------:R-:W-:Y:S01]  /*1f30*/  LEA.HI.X R7, R20, R71, R7, 0x2, P4 ;  /* 0x0000004714077211 */ /* 0x000fe200020f1407 */
[----:B------:R-:W-:Y:S01]  /*1f40*/  IMAD.WIDE.U32 R20, R73, R68, R14 ;  /* 0x0000004449147225 */ /* 0x000fe200078e000e */
[----:B--2---:R-:W-:-:S05]  /*1f50*/  LOP3.LUT R9, R5, 0xffffe000, RZ, 0xc0, !PT ;  /* 0xffffe00005097812 */ /* 0x004fca00078ec0ff */
[----:B------:R-:W-:-:S04]  /*1f60*/  FMUL R9, R9, R56 ;  /* 0x0000003809097220 */ /* 0x000fc80000400000 */
[----:B------:R-:W-:Y:S01]  /*1f70*/  FFMA R67, R24, R23, R9 ;  /* 0x0000001718437223 */ /* 0x000fe20000000009 */
[----:B------:R-:W-:Y:S02]  /*1f80*/  LEA.HI.X R9, R58, UR5, R75, 0x2, P3 ;  /* 0x000000053a097c11 */ /* 0x000fe400098f144b */
[----:B------:R-:W-:Y:S02]  /*1f90*/  ISETP.GT.AND P3, PT, R3, RZ, P0 ;  /* 0x000000ff0300720c */ /* 0x000fe40000764270 */
[----:B------:R-:W-:-:S05]  /*1fa0*/  F2FP.TF32.F32.PACK_B R67, R67 ;  /* 0x00000043ff43723e */ /* 0x000fca00024050ff */
[----:B------:R0:W-:Y:S06]  /*1fb0*/  @P2 STG.E desc[UR36][R8.64], R67 ;  /* 0x0000004308002986 */ /* 0x0001ec000c101924 */
[----:B------:R-:W-:Y:S05]  /*1fc0*/  @!P3 BRA `(.L_x_31) ;  /* 0x000000000004b947 */ /* 0x000fea0003800000 */
[----:B------:R1:W5:Y:S02]  /*1fd0*/  LDG.E.LTC128B R5, desc[UR36][R6.64+0x4] ;  /* 0x0000042406057981 */ /* 0x000364000c1e1920 */
.L_x_31:
[----:B------:R-:W-:Y:S05]  /*1fe0*/  BSYNC B1 ;  /* 0x0000000000017941 */ /* 0x000fea0003800000 */
.L_x_30:
[----:B-----5:R-:W-:Y:S01]  /*1ff0*/  LOP3.LUT R15, R5, 0xffffe000, RZ, 0xc0, !PT ;  /* 0xffffe000050f7812 */ /* 0x020fe200078ec0ff */
[----:B------:R-:W-:Y:S01]  /*2000*/  IMAD.IADD R63, R63, 0x1, R21 ;  /* 0x000000013f3f7824 */ /* 0x000fe200078e0215 */
[----:B------:R-:W-:Y:S01]  /*2010*/  IADD3 R60, P2, R60, R20, RZ ;  /* 0x000000143c3c7210 */ /* 0x000fe20007f5e0ff */
[----:B------:R-:W-:Y:S01]  /*2020*/  IMAD.MOV.U32 R24, RZ, RZ, R5 ;  /* 0x000000ffff187224 */ /* 0x000fe200078e0005 */
[----:B------:R-:W-:Y:S01]  /*2030*/  ISETP.GT.AND P1, PT, R3, 0x8, P1 ;  /* 0x000000080300780c */ /* 0x000fe20000f24270 */
[----:B------:R-:W-:Y:S02]  /*2040*/  FMUL R12, R15, R56 ;  /* 0x000000380f0c7220 */ /* 0x000fe40000400000 */
[----:B------:R-:W-:Y:S01]  /*2050*/  IMAD.X R13, R63, 0x1, R13, P2 ;  /* 0x000000013f0d7824 */ /* 0x000fe200010e060d */
[----:B------:R-:W-:Y:S01]  /*2060*/  LEA R14, P2, R60, R70, 0x2 ;  /* 0x000000463c0e7211 */ /* 0x000fe200078410ff */
[----:B------:R-:W-:-:S03]  /*2070*/  FFMA R25, R25, R23, R12 ;  /* 0x0000001719197223 */ /* 0x000fc6000000000c */
[----:B------:R-:W-:Y:S02]  /*2080*/  LEA.HI.X R15, R60, R71, R13, 0x2, P2 ;  /* 0x000000473c0f7211 */ /* 0x000fe400010f140d */
[----:B------:R-:W-:-:S05]  /*2090*/  F2FP.TF32.F32.PACK_B R25, R25 ;  /* 0x00000019ff19723e */ /* 0x000fca00024050ff */
[----:B------:R2:W-:Y:S04]  /*20a0*/  @P3 STG.E desc[UR36][R8.64+0x4], R25 ;  /* 0x0000041908003986 */ /* 0x0005e8000c101924 */
[----:B------:R-:W3:Y:S01]  /*20b0*/  @P1 LDG.E.LTC128B R24, desc[UR36][R14.64] ;  /* 0x000000240e181981 */ /* 0x000ee2000c1e1920 */
[----:B------:R-:W-:Y:S01]  /*20c0*/  IADD3 R20, P2, R10, R20, RZ ;  /* 0x000000140a147210 */ /* 0x000fe20007f5e0ff */
[----:B------:R-:W-:Y:S01]  /*20d0*/  BSSY B1, `(.L_x_32) ;  /* 0x0000011000017945 */ /* 0x000fe20003800000 */
[----:B------:R-:W-:-:S03]  /*20e0*/  ISETP.GT.AND P0, PT, R3, 0x8, P0 ;  /* 0x000000080300780c */ /* 0x000fc60000704270 */
[----:B------:R-:W-:Y:S01]  /*20f0*/  IMAD.X R21, R11, 0x1, R63, P2 ;  /* 0x000000010b157824 */ /* 0x000fe200010e063f */
[C---:B------:R-:W-:Y:S02]  /*2100*/  SHF.L.U64.HI R11, R64.reuse, 0x5, R65 ;  /* 0x00000005400b7819 */ /* 0x040fe40000010241 */
[----:B------:R-:W-:Y:S01]  /*2110*/  LEA R12, P2, R64, R8, 0x5 ;  /* 0x00000008400c7211 */ /* 0x000fe200078428ff */
[----:B------:R-:W-:-:S04]  /*2120*/  IMAD.WIDE.U32 R20, R57, R66, R20 ;  /* 0x0000004239147225 */ /* 0x000fc800078e0014 */
[----:B------:R-:W-:Y:S01]  /*2130*/  IMAD.X R13, R11, 0x1, R9, P2 ;  /* 0x000000010b0d7824 */ /* 0x000fe200010e0609 */
[----:B------:R-:W-:Y:S02]  /*2140*/  LEA R10, P3, R20, R70, 0x2 ;  /* 0x00000046140a7211 */ /* 0x000fe400078610ff */
[----:B---3--:R-:W-:-:S05]  /*2150*/  LOP3.LUT R5, R24, 0xffffe000, RZ, 0xc0, !PT ;  /* 0xffffe00018057812 */ /* 0x008fca00078ec0ff */
[----:B------:R-:W-:-:S04]  /*2160*/  FMUL R5, R5, R56 ;  /* 0x0000003805057220 */ /* 0x000fc80000400000 */
[----:B------:R-:W-:Y:S01]  /*2170*/  FFMA R57, R26, R23, R5 ;  /* 0x000000171a397223 */ /* 0x000fe20000000005 */
[----:B------:R-:W-:-:S04]  /*2180*/  IMAD.IADD R5, R59, 0x1, R21 ;  /* 0x000000013b057824 */ /* 0x000fc800078e0215 */
[----:B------:R-:W-:Y:S02]  /*2190*/  F2FP.TF32.F32.PACK_B R57, R57 ;  /* 0x00000039ff39723e */ /* 0x000fe400024050ff */
[----:B------:R-:W-:-:S03]  /*21a0*/  LEA.HI.X R11, R20, R71, R5, 0x2, P3 ;  /* 0x00000047140b7211 */ /* 0x000fc600018f1405 */
[----:B------:R2:W-:Y:S01]  /*21b0*/  @P1 STG.E desc[UR36][R12.64], R57 ;  /* 0x000000390c001986 */ /* 0x0005e2000c101924 */
[----:B------:R-:W-:Y:S05]  /*21c0*/  @!P0 BRA `(.L_x_33) ;  /* 0x0000000000048947 */ /* 0x000fea0003800000 */
[----:B------:R3:W5:Y:S02]  /*21d0*/  LDG.E.LTC128B R24, desc[UR36][R10.64+0x4] ;  /* 0x000004240a187981 */ /* 0x000764000c1e1920 */
.L_x_33:
[----:B------:R-:W-:Y:S05]  /*21e0*/  BSYNC B1 ;  /* 0x0000000000017941 */ /* 0x000fea0003800000 */
.L_x_32:
[----:B-----5:R-:W-:Y:S01]  /*21f0*/  LOP3.LUT R5, R24, 0xffffe000, RZ, 0xc0, !PT ;  /* 0xffffe00018057812 */ /* 0x020fe200078ec0ff */
[----:B------:R-:W-:Y:S01]  /*2200*/  BSSY B1, `(.L_x_34) ;  /* 0x0000009000017945 */ /* 0x000fe20003800000 */
[----:B------:R-:W-:-:S03]  /*2210*/  ISETP.GT.AND P1, PT, R4, 0x8, PT ;  /* 0x000000080400780c */ /* 0x000fc60003f24270 */
[----:B------:R-:W-:Y:S01]  /*2220*/  FMUL R14, R5, R56 ;  /* 0x00000038050e7220 */ /* 0x000fe20000400000 */
[----:B------:R-:W-:-:S03]  /*2230*/  ISETP.GT.AND P2, PT, R3, RZ, P1 ;  /* 0x000000ff0300720c */ /* 0x000fc60000f44270 */
[----:B------:R-:W-:-:S05]  /*2240*/  FFMA R27, R27, R23, R14 ;  /* 0x000000171b1b7223 */ /* 0x000fca000000000e */
[----:B------:R-:W-:-:S05]  /*2250*/  F2FP.TF32.F32.PACK_B R27, R27 ;  /* 0x0000001bff1b723e */ /* 0x000fca00024050ff */
[----:B------:R4:W-:Y:S01]  /*2260*/  @P0 STG.E desc[UR36][R12.64+0x4], R27 ;  /* 0x0000041b0c000986 */ /* 0x0009e2000c101924 */
[----:B------:R-:W-:Y:S05]  /*2270*/  @!P2 BRA `(.L_x_35) ;  /* 0x000000000004a947 */ /* 0x000fea0003800000 */
[----:B------:R0:W5:Y:S02]  /*2280*/  LDG.E.LTC128B R24, desc[UR36][R6.64+0x20] ;  /* 0x0000202406187981 */ /* 0x000164000c1e1920 */
.L_x_35:
[----:B------:R-:W-:Y:S05]  /*2290*/  BSYNC B1 ;  /* 0x0000000000017941 */ /* 0x000fea0003800000 */
.L_x_34:
        /* <DEDUP_REMOVED lines=10> */
.L_x_37:
[----:B------:R-:W-:Y:S05]  /*2340*/  BSYNC B1 ;  /* 0x0000000000017941 */ /* 0x000fea0003800000 */
.L_x_36:
[----:B0----5:R-:W-:Y:S01]  /*2350*/  LOP3.LUT R5, R24, 0xffffe000, RZ, 0xc0, !PT ;  /* 0xffffe00018057812 */ /* 0x021fe200078ec0ff */
[----:B------:R-:W-:Y:S01]  /*2360*/  BSSY B1, `(.L_x_38) ;  /* 0x0000008000017945 */ /* 0x000fe20003800000 */
[----:B------:R-:W-:-:S03]  /*2370*/  ISETP.GT.AND P1, PT, R3, 0x8, P1 ;  /* 0x000000080300780c */ /* 0x000fc60000f24270 */
[----:B------:R-:W-:-:S04]  /*2380*/  FMUL R14, R5, R56 ;  /* 0x00000038050e7220 */ /* 0x000fc80000400000 */
[----:B------:R-:W-:-:S05]  /*2390*/  FFMA R29, R29, R23, R14 ;  /* 0x000000171d1d7223 */ /* 0x000fca000000000e */
[----:B------:R-:W-:-:S05]  /*23a0*/  F2FP.TF32.F32.PACK_B R29, R29 ;  /* 0x0000001dff1d723e */ /* 0x000fca00024050ff */
[----:B------:R0:W-:Y:S01]  /*23b0*/  @P3 STG.E desc[UR36][R8.64+0x24], R29 ;  /* 0x0000241d08003986 */ /* 0x0001e2000c101924 */
[----:B------:R-:W-:Y:S05]  /*23c0*/  @!P1 BRA `(.L_x_39) ;  /* 0x0000000000049947 */ /* 0x000fea0003800000 */
[----:B------:R0:W5:Y:S02]  /*23d0*/  LDG.E.LTC128B R24, desc[UR36][R10.64+0x20] ;  /* 0x000020240a187981 */ /* 0x000164000c1e1920 */
.L_x_39:
[----:B------:R-:W-:Y:S05]  /*23e0*/  BSYNC B1 ;  /* 0x0000000000017941 */ /* 0x000fea0003800000 */
.L_x_38:
[----:B-----5:R-:W-:Y:S01]  /*23f0*/  LOP3.LUT R5, R24, 0xffffe000, RZ, 0xc0, !PT ;  /* 0xffffe00018057812 */ /* 0x020fe200078ec0ff */
        /* <DEDUP_REMOVED lines=8> */
.L_x_41:
[----:B------:R-:W-:Y:S05]  /*2480*/  BSYNC B1 ;  /* 0x0000000000017941 */ /* 0x000fea0003800000 */
.L_x_40:
[----:B0----5:R-:W-:Y:S01]  /*2490*/  LOP3.LUT R5, R24, 0xffffe000, RZ, 0xc0, !PT ;  /* 0xffffe00018057812 */ /* 0x021fe200078ec0ff */
        /* <DEDUP_REMOVED lines=9> */
.L_x_43:
[----:B------:R-:W-:Y:S05]  /*2530*/  BSYNC B1 ;  /* 0x0000000000017941 */ /* 0x000fea0003800000 */
.L_x_42:
        /* <DEDUP_REMOVED lines=10> */
.L_x_45:
[----:B------:R-:W-:Y:S05]  /*25e0*/  BSYNC B1 ;  /* 0x0000000000017941 */ /* 0x000fea0003800000 */
.L_x_44:
        /* <DEDUP_REMOVED lines=9> */
.L_x_47:
[----:B------:R-:W-:Y:S05]  /*2680*/  BSYNC B1 ;  /* 0x0000000000017941 */ /* 0x000fea0003800000 */
.L_x_46:
        /* <DEDUP_REMOVED lines=9> */
.L_x_49:
[----:B------:R-:W-:Y:S05]  /*2720*/  BSYNC B1 ;  /* 0x0000000000017941 */ /* 0x000fea0003800000 */
.L_x_48:
        /* <DEDUP_REMOVED lines=10> */
.L_x_51:
[----:B------:R-:W-:Y:S05]  /*27d0*/  BSYNC B1 ;  /* 0x0000000000017941 */ /* 0x000fea0003800000 */
.L_x_50:
        /* <DEDUP_REMOVED lines=10> */
.L_x_53:
[----:B------:R-:W-:Y:S05]  /*2880*/  BSYNC B1 ;  /* 0x0000000000017941 */ /* 0x000fea0003800000 */
.L_x_52:
        /* <DEDUP_REMOVED lines=9> */
.L_x_55:
[----:B------:R-:W-:Y:S05]  /*2920*/  BSYNC B1 ;  /* 0x0000000000017941 */ /* 0x000fea0003800000 */
.L_x_54:
        /* <DEDUP_REMOVED lines=9> */
.L_x_57:
[----:B------:R-:W-:Y:S05]  /*29c0*/  BSYNC B1 ;  /* 0x0000000000017941 */ /* 0x000fea0003800000 */
.L_x_56:
        /* <DEDUP_REMOVED lines=10> */
.L_x_59:
[----:B------:R-:W-:Y:S05]  /*2a70*/  BSYNC B1 ;  /* 0x0000000000017941 */ /* 0x000fea0003800000 */
.L_x_58:
        /* <DEDUP_REMOVED lines=10> */
.L_x_61:
[----:B------:R-:W-:Y:S05]  /*2b20*/  BSYNC B1 ;  /* 0x0000000000017941 */ /* 0x000fea0003800000 */
.L_x_60:
        /* <DEDUP_REMOVED lines=9> */
.L_x_63:
[----:B------:R-:W-:Y:S05]  /*2bc0*/  BSYNC B1 ;  /* 0x0000000000017941 */ /* 0x000fea0003800000 */
.L_x_62:
        /* <DEDUP_REMOVED lines=9> */
.L_x_65:
[----:B------:R-:W-:Y:S05]  /*2c60*/  BSYNC B1 ;  /* 0x0000000000017941 */ /* 0x000fea0003800000 */
.L_x_64:
        /* <DEDUP_REMOVED lines=10> */
.L_x_67:
[----:B------:R-:W-:Y:S05]  /*2d10*/  BSYNC B1 ;  /* 0x0000000000017941 */ /* 0x000fea0003800000 */
.L_x_66:
        /* <DEDUP_REMOVED lines=10> */
.L_x_69:
[----:B------:R-:W-:Y:S05]  /*2dc0*/  BSYNC B1 ;  /* 0x0000000000017941 */ /* 0x000fea0003800000 */
.L_x_68:
        /* <DEDUP_REMOVED lines=9> */
.L_x_71:
[----:B------:R-:W-:Y:S05]  /*2e60*/  BSYNC B1 ;  /* 0x0000000000017941 */ /* 0x000fea0003800000 */
.L_x_70:
        /* <DEDUP_REMOVED lines=9> */
.L_x_73:
[----:B------:R-:W-:Y:S05]  /*2f00*/  BSYNC B1 ;  /* 0x0000000000017941 */ /* 0x000fea0003800000 */
.L_x_72:
        /* <DEDUP_REMOVED lines=10> */
.L_x_75:
[----:B------:R-:W-:Y:S05]  /*2fb0*/  BSYNC B1 ;  /* 0x0000000000017941 */ /* 0x000fea0003800000 */
.L_x_74:
        /* <DEDUP_REMOVED lines=10> */
.L_x_77:
[----:B------:R-:W-:Y:S05]  /*3060*/  BSYNC B1 ;  /* 0x0000000000017941 */ /* 0x000fea0003800000 */
.L_x_76:
        /* <DEDUP_REMOVED lines=9> */
.L_x_79:
[----:B------:R-:W-:Y:S05]  /*3100*/  BSYNC B1 ;  /* 0x0000000000017941 */ /* 0x000fea0003800000 */
.L_x_78:
        /* <DEDUP_REMOVED lines=9> */
.L_x_81:
[----:B------:R-:W-:Y:S05]  /*31a0*/  BSYNC B1 ;  /* 0x0000000000017941 */ /* 0x000fea0003800000 */
.L_x_80:
        /* <DEDUP_REMOVED lines=10> */
.L_x_83:
[----:B------:R-:W-:Y:S05]  /*3250*/  BSYNC B1 ;  /* 0x0000000000017941 */ /* 0x000fea0003800000 */
.L_x_82:
[----:B-----5:R-:W-:Y:S01]  /*3260*/  LOP3.LUT R5, R24, 0xffffe000, RZ, 0xc0, !PT ;  /* 0xffffe00018057812 */ /* 0x020fe200078ec0ff */
[----:B------:R-:W-:Y:S01]  /*3270*/  BSSY B1, `(.L_x_84) ;  /* 0x000000b000017945 */ /* 0x000fe20003800000 */
[----:B------:R-:W-:Y:S01]  /*3280*/  ISETP.GT.AND P0, PT, R4, 0x39, PT ;  /* 0x000000390400780c */ /* 0x000fe20003f04270 */
[----:B------:R-:W-:Y:S02]  /*3290*/  @P2 IMAD.MOV.U32 R4, RZ, RZ, R8 ;  /* 0x000000ffff042224 */ /* 0x000fe400078e0008 */
[----:B------:R-:W-:Y:S01]  /*32a0*/  FMUL R5, R5, R56 ;  /* 0x0000003805057220 */ /* 0x000fe20000400000 */
[----:B------:R-:W-:-:S03]  /*32b0*/  ISETP.GT.AND P3, PT, R3, RZ, P0 ;  /* 0x000000ff0300720c */ /* 0x000fc60000764270 */
[----:B------:R-:W-:Y:S01]  /*32c0*/  FFMA R15, R52, R23, R5 ;  /* 0x00000017340f7223 */ /* 0x000fe20000000005 */
[----:B------:R-:W-:-:S04]  /*32d0*/  @P2 IMAD.MOV.U32 R5, RZ, RZ, R9 ;  /* 0x000000ffff052224 */ /* 0x000fc800078e0009 */
[----:B------:R-:W-:-:S05]  /*32e0*/  F2FP.TF32.F32.PACK_B R15, R15 ;  /* 0x0000000fff0f723e */ /* 0x000fca00024050ff */
[----:B------:R0:W-:Y:S01]  /*32f0*/  @P2 STG.E desc[UR36][R4.64+0xe0], R15 ;  /* 0x0000e00f04002986 */ /* 0x0001e2000c101924 */
[----:B------:R-:W-:Y:S05]  /*3300*/  @!P3 BRA `(.L_x_85) ;  /* 0x000000000004b947 */ /* 0x000fea0003800000 */
[----:B------:R0:W5:Y:S02]  /*3310*/  LDG.E.LTC128B R24, desc[UR36][R6.64+0xe4] ;  /* 0x0000e42406187981 */ /* 0x000164000c1e1920 */
.L_x_85:
[----:B------:R-:W-:Y:S05]  /*3320*/  BSYNC B1 ;  /* 0x0000000000017941 */ /* 0x000fea0003800000 */
.L_x_84:
        /* <DEDUP_REMOVED lines=9> */
.L_x_87:
[----:B------:R-:W-:Y:S05]  /*33c0*/  BSYNC B1 ;  /* 0x0000000000017941 */ /* 0x000fea0003800000 */
.L_x_86:
[----:B-----5:R-:W-:Y:S01]  /*33d0*/  LOP3.LUT R5, R24, 0xffffe000, RZ, 0xc0, !PT ;  /* 0xffffe00018057812 */ /* 0x020fe200078ec0ff */
[----:B------:R-:W-:Y:S01]  /*33e0*/  @P1 IMAD.MOV.U32 R4, RZ, RZ, R12 ;  /* 0x000000ffff041224 */ /* 0x000fe200078e000c */
[----:B------:R-:W-:Y:S01]  /*33f0*/  ISETP.GT.AND P0, PT, R3, 0x8, P0 ;  /* 0x000000080300780c */ /* 0x000fe20000704270 */
[----:B------:R-:W-:Y:S02]  /*3400*/  BSSY B1, `(.L_x_88) ;  /* 0x0000008000017945 */ /* 0x000fe40003800000 */
[----:B------:R-:W-:-:S04]  /*3410*/  FMUL R5, R5, R56 ;  /* 0x0000003805057220 */ /* 0x000fc80000400000 */
[----:B-1----:R-:W-:Y:S01]  /*3420*/  FFMA R7, R54, R23, R5 ;  /* 0x0000001736077223 */ /* 0x002fe20000000005 */
[----:B------:R-:W-:-:S04]  /*3430*/  @P1 IMAD.MOV.U32 R5, RZ, RZ, R13 ;  /* 0x000000ffff051224 */ /* 0x000fc800078e000d */
[----:B------:R-:W-:-:S05]  /*3440*/  F2FP.TF32.F32.PACK_B R7, R7 ;  /* 0x00000007ff07723e */ /* 0x000fca00024050ff */
[----:B------:R1:W-:Y:S01]  /*3450*/  @P1 STG.E desc[UR36][R4.64+0xe0], R7 ;  /* 0x0000e00704001986 */ /* 0x0003e2000c101924 */
[----:B------:R-:W-:Y:S05]  /*3460*/  @!P0 BRA `(.L_x_89) ;  /* 0x0000000000048947 */ /* 0x000fea0003800000 */
[----:B------:R0:W5:Y:S02]  /*3470*/  LDG.E.LTC128B R24, desc[UR36][R10.64+0xe4] ;  /* 0x0000e4240a187981 */ /* 0x000164000c1e1920 */
.L_x_89:
[----:B------:R-:W-:Y:S05]  /*3480*/  BSYNC B1 ;  /* 0x0000000000017941 */ /* 0x000fea0003800000 */
.L_x_88:
[----:B------:R-:W-:Y:S05]  /*3490*/  @!P0 BRA `(.L_x_90) ;  /* 0x0000000800a88947 */ /* 0x000fea0003800000 */
[----:B-----5:R-:W-:-:S05]  /*34a0*/  LOP3.LUT R3, R24, 0xffffe000, RZ, 0xc0, !PT ;  /* 0xffffe00018037812 */ /* 0x020fca00078ec0ff */
[----:B-1----:R-:W-:-:S04]  /*34b0*/  FMUL R4, R3, R56 ;  /* 0x0000003803047220 */ /* 0x002fc80000400000 */
[----:B------:R-:W-:-:S05]  /*34c0*/  FFMA R55, R55, R23, R4 ;  /* 0x0000001737377223 */ /* 0x000fca0000000004 */
[----:B------:R-:W-:-:S05]  /*34d0*/  F2FP.TF32.F32.PACK_B R55, R55 ;  /* 0x00000037ff37723e */ /* 0x000fca00024050ff */
[----:B------:R1:W-:Y:S01]  /*34e0*/  STG.E desc[UR36][R12.64+0xe4], R55 ;  /* 0x0000e4370c007986 */ /* 0x0003e2000c101924 */
[----:B------:R-:W-:Y:S05]  /*34f0*/  BRA `(.L_x_90) ;  /* 0x0000000800907947 */ /* 0x000fea0003800000 */
.L_x_29:
[----:B------:R-:W-:Y:S01]  /*3500*/  ISETP.GT.AND P3, PT, R4, 0x1, PT ;  /* 0x000000010400780c */ /* 0x000fe20003f64270 */
[----:B------:R-:W-:Y:S01]  /*3510*/  ULDC.64 UR4, c[0x0][0x5c0] ;  /* 0x0001700000047ab9 */ /* 0x000fe20000000a00 */
[-C--:B------:R-:W-:Y:S01]  /*3520*/  FMUL R5, R24, R23.reuse ;  /* 0x0000001718057220 */ /* 0x080fe20000400000 */
[----:B------:R-:W-:Y:S01]  /*3530*/  LEA R6, P4, R58, UR4, 0x2 ;  /* 0x000000043a067c11 */ /* 0x000fe2000f8810ff */
[-C--:B------:R-:W-:Y:S01]  /*3540*/  FMUL R25, R25, R23.reuse ;  /* 0x0000001719197220 */ /* 0x080fe20000400000 */
[----:B------:R-:W-:Y:S01]  /*3550*/  ISETP.GT.AND P0, PT, R3, RZ, P3 ;  /* 0x000000ff0300720c */ /* 0x000fe20001f04270 */
[-C--:B------:R-:W-:Y:S01]  /*3560*/  FMUL R11, R26, R23.reuse ;  /* 0x000000171a0b7220 */ /* 0x080fe20000400000 */
[----:B------:R-:W-:Y:S01]  /*3570*/  LEA.HI.X R7, R58, UR5, R75, 0x2, P4 ;  /* 0x000000053a077c11 */ /* 0x000fe2000a0f144b */
[----:B------:R-:W-:Y:S01]  /*3580*/  FMUL R27, R27, R23 ;  /* 0x000000171b1b7220 */ /* 0x000fe20000400000 */
[----:B------:R-:W-:Y:S01]  /*3590*/  F2FP.TF32.F32.PACK_B R5, R5 ;  /* 0x00000005ff05723e */ /* 0x000fe200024050ff */
[----:B------:R-:W-:Y:S01]  /*35a0*/  FMUL R29, R29, R23 ;  /* 0x000000171d1d7220 */ /* 0x000fe20000400000 */
[----:B------:R-:W-:Y:S01]  /*35b0*/  F2FP.TF32.F32.PACK_B R25, R25 ;  /* 0x00000019ff19723e */ /* 0x000fe200024050ff */
[-C--:B------:R-:W-:Y:S01]  /*35c0*/  FMUL R31, R31, R23.reuse ;  /* 0x000000171f1f7220 */ /* 0x080fe20000400000 */
[C---:B------:R-:W-:Y:S01]  /*35d0*/  SHF.L.U64.HI R65, R64.reuse, 0x5, R65 ;  /* 0x0000000540417819 */ /* 0x040fe20000010241 */
[----:B------:R0:W-:Y:S01]  /*35e0*/  @P2 STG.E desc[UR36][R6.64], R5 ;  /* 0x0000000506002986 */ /* 0x0001e2000c101924 */
[----:B------:R-:W-:Y:S01]  /*35f0*/  LEA R8, P4, R64, R6, 0x5 ;  /* 0x0000000640087211 */ /* 0x000fe200078828ff */
[-C--:B------:R-:W-:Y:S01]  /*3600*/  FMUL R13, R32, R23.reuse ;  /* 0x00000017200d7220 */ /* 0x080fe20000400000 */
[----:B------:R-:W-:Y:S01]  /*3610*/  ISETP.GT.AND P1, PT, R3, 0x8, P1 ;  /* 0x000000080300780c */ /* 0x000fe20000f24270 */
[----:B------:R-:W-:Y:S01]  /*3620*/  @P0 STG.E desc[UR36][R6.64+0x4], R25 ;  /* 0x0000041906000986 */ /* 0x000fe2000c101924 */
[C---:B------:R-:W-:Y:S01]  /*3630*/  ISETP.GT.AND P2, PT, R4.reuse, 0x8, PT ;  /* 0x000000080400780c */ /* 0x040fe20003f44270 */
[----:B------:R-:W-:Y:S01]  /*3640*/  IMAD.X R9, R65, 0x1, R7, P4 ;  /* 0x0000000141097824 */ /* 0x000fe200020e0607 */
[----:B------:R-:W-:Y:S01]  /*3650*/  ISETP.GT.AND P3, PT, R3, 0x8, P3 ;  /* 0x000000080300780c */ /* 0x000fe20001f64270 */
[-C--:B------:R-:W-:Y:S01]  /*3660*/  FMUL R33, R33, R23.reuse ;  /* 0x0000001721217220 */ /* 0x080fe20000400000 */
[----:B------:R-:W-:Y:S01]  /*3670*/  ISETP.GT.AND P0, PT, R4, 0x9, PT ;  /* 0x000000090400780c */ /* 0x000fe20003f04270 */
[-C--:B------:R-:W-:Y:S01]  /*3680*/  FMUL R35, R35, R23.reuse ;  /* 0x0000001723237220 */ /* 0x080fe20000400000 */
[C---:B------:R-:W-:Y:S01]  /*3690*/  ISETP.GT.AND P5, PT, R3.reuse, RZ, P2 ;  /* 0x000000ff0300720c */ /* 0x040fe200017a4270 */
[-C--:B0-----:R-:W-:Y:S01]  /*36a0*/  FMUL R5, R28, R23.reuse ;  /* 0x000000171c057220 */ /* 0x081fe20000400000 */
[----:B------:R-:W-:Y:S01]  /*36b0*/  ISETP.GT.AND P4, PT, R3, RZ, P0 ;  /* 0x000000ff0300720c */ /* 0x000fe20000784270 */
[----:B------:R-:W-:Y:S01]  /*36c0*/  FMUL R37, R37, R23 ;  /* 0x0000001725257220 */ /* 0x000fe20000400000 */
[----:B------:R-:W-:Y:S01]  /*36d0*/  F2FP.TF32.F32.PACK_B R11, R11 ;  /* 0x0000000bff0b723e */ /* 0x000fe200024050ff */
[----:B------:R-:W-:Y:S01]  /*36e0*/  FMUL R39, R39, R23 ;  /* 0x0000001727277220 */ /* 0x000fe20000400000 */
[----:B------:R-:W-:Y:S01]  /*36f0*/  F2FP.TF32.F32.PACK_B R27, R27 ;  /* 0x0000001bff1b723e */ /* 0x000fe200024050ff */
[----:B------:R-:W-:Y:S01]  /*3700*/  FMUL R41, R41, R23 ;  /* 0x0000001729297220 */ /* 0x000fe20000400000 */
[----:B------:R-:W-:Y:S01]  /*3710*/  F2FP.TF32.F32.PACK_B R5, R5 ;  /* 0x00000005ff05723e */ /* 0x000fe200024050ff */
[----:B------:R0:W-:Y:S01]  /*3720*/  @P1 STG.E desc[UR36][R8.64], R11 ;  /* 0x0000000b08001986 */ /* 0x0001e2000c101924 */
[----:B------:R-:W-:Y:S01]  /*3730*/  F2FP.TF32.F32.PACK_B R29, R29 ;  /* 0x0000001dff1d723e */ /* 0x000fe200024050ff */
[-C--:B------:R-:W-:Y:S01]  /*3740*/  FMUL R43, R43, R23.reuse ;  /* 0x000000172b2b7220 */ /* 0x080fe20000400000 */
[C---:B------:R-:W-:Y:S01]  /*3750*/  ISETP.GT.AND P1, PT, R4.reuse, 0x10, PT ;  /* 0x000000100400780c */ /* 0x040fe20003f24270 */
[----:B------:R-:W-:Y:S01]  /*3760*/  @P3 STG.E desc[UR36][R8.64+0x4], R27 ;  /* 0x0000041b08003986 */ /* 0x000fe2000c101924 */
[----:B------:R-:W-:Y:S01]  /*3770*/  ISETP.GT.AND P3, PT, R4, 0x11, PT ;  /* 0x000000110400780c */ /* 0x000fe20003f64270 */
[-C--:B------:R-:W-:Y:S01]  /*3780*/  FMUL R45, R45, R23.reuse ;  /* 0x000000172d2d7220 */ /* 0x080fe20000400000 */
[C---:B------:R-:W-:Y:S01]  /*3790*/  ISETP.GT.AND P2, PT, R3.reuse, 0x8, P2 ;  /* 0x000000080300780c */ /* 0x040fe20001744270 */
[----:B------:R1:W-:Y:S01]  /*37a0*/  @P5 STG.E desc[UR36][R6.64+0x20], R5 ;  /* 0x0000200506005986 */ /* 0x0003e2000c101924 */
[----:B------:R-:W-:Y:S01]  /*37b0*/  ISETP.GT.AND P0, PT, R3, 0x8, P0 ;  /* 0x000000080300780c */ /* 0x000fe20000704270 */
[-C--:B------:R-:W-:Y:S01]  /*37c0*/  FMUL R47, R47, R23.reuse ;  /* 0x000000172f2f7220 */ /* 0x080fe20000400000 */
[C---:B------:R-:W-:Y:S01]  /*37d0*/  ISETP.GT.AND P5, PT, R3.reuse, RZ, P1 ;  /* 0x000000ff0300720c */ /* 0x040fe20000fa4270 */
[----:B------:R-:W-:Y:S01]  /*37e0*/  @P4 STG.E desc[UR36][R6.64+0x24], R29 ;  /* 0x0000241d06004986 */ /* 0x000fe2000c101924 */
        /* <DEDUP_REMOVED lines=8> */
[----:B-1----:R-:W-:Y:S01]  /*3870*/  FMUL R5, R34, R23 ;  /* 0x0000001722057220 */ /* 0x002fe20000400000 */
[----:B------:R-:W-:Y:S01]  /*3880*/  F2FP.TF32.F32.PACK_B R33, R33 ;  /* 0x00000021ff21723e */ /* 0x000fe200024050ff */
[----:B------:R0:W-:Y:S01]  /*3890*/  @P2 STG.E desc[UR36][R8.64+0x20], R11 ;  /* 0x0000200b08002986 */ /* 0x0001e2000c101924 */
[----:B------:R-:W-:Y:S01]  /*38a0*/  ISETP.GT.AND P1, PT, R3, 0x8, P1 ;  /* 0x000000080300780c */ /* 0x000fe20000f24270 */
[-C--:B------:R-:W-:Y:S01]  /*38b0*/  FMUL R21, R52, R23.reuse ;  /* 0x0000001734157220 */ /* 0x080fe20000400000 */
[C---:B------:R-:W-:Y:S01]  /*38c0*/  ISETP.GT.AND P2, PT, R4.reuse, 0x19, PT ;  /* 0x000000190400780c */ /* 0x040fe20003f44270 */
[----:B------:R-:W-:Y:S01]  /*38d0*/  @P0 STG.E desc[UR36][R8.64+0x24], R31 ;  /* 0x0000241f08000986 */ /* 0x000fe2000c101924 */
[----:B------:R-:W-:Y:S01]  /*38e0*/  ISETP.GT.AND P0, PT, R4, 0x18, PT ;  /* 0x000000180400780c */ /* 0x000fe20003f04270 */
[----:B------:R-:W-:Y:S01]  /*38f0*/  FMUL R53, R53, R23 ;  /* 0x0000001735357220 */ /* 0x000fe20000400000 */
[----:B------:R-:W-:Y:S01]  /*3900*/  F2FP.TF32.F32.PACK_B R5, R5 ;  /* 0x00000005ff05723e */ /* 0x000fe200024050ff */
[----:B------:R1:W-:Y:S01]  /*3910*/  @P5 STG.E desc[UR36][R6.64+0x40], R13 ;  /* 0x0000400d06005986 */ /* 0x0003e2000c101924 */
[----:B------:R-:W-:Y:S01]  /*3920*/  ISETP.GT.AND P5, PT, R3, RZ, P0 ;  /* 0x000000ff0300720c */ /* 0x000fe200007a4270 */
[----:B------:R-:W-:Y:S01]  /*3930*/  FMUL R55, R55, R23 ;  /* 0x0000001737377220 */ /* 0x000fe20000400000 */
[----:B------:R-:W-:Y:S01]  /*3940*/  F2FP.TF32.F32.PACK_B R35, R35 ;  /* 0x00000023ff23723e */ /* 0x000fe200024050ff */
[----:B------:R-:W-:Y:S01]  /*3950*/  @P4 STG.E desc[UR36][R6.64+0x44], R33 ;  /* 0x0000442106004986 */ /* 0x000fe2000c101924 */
[C---:B------:R-:W-:Y:S01]  /*3960*/  ISETP.GT.AND P4, PT, R3.reuse, 0x8, P3 ;  /* 0x000000080300780c */ /* 0x040fe20001f84270 */
[----:B0-----:R-:W-:Y:S01]  /*3970*/  FMUL R11, R36, R23 ;  /* 0x00000017240b7220 */ /* 0x001fe20000400000 */
[----:B------:R-:W-:Y:S01]  /*3980*/  ISETP.GT.AND P3, PT, R3, RZ, P2 ;  /* 0x000000ff0300720c */ /* 0x000fe20001764270 */
[----:B------:R0:W-:Y:S01]  /*3990*/  @P1 STG.E desc[UR36][R8.64+0x40], R5 ;  /* 0x0000400508001986 */ /* 0x0001e2000c101924 */
[----:B------:R-:W-:-:S02]  /*39a0*/  F2FP.TF32.F32.PACK_B R37, R37 ;  /* 0x00000025ff25723e */ /* 0x000fc400024050ff */
[----:B------:R-:W-:Y:S01]  /*39b0*/  F2FP.TF32.F32.PACK_B R11, R11 ;  /* 0x0000000bff0b723e */ /* 0x000fe200024050ff */
[----:B-1----:R-:W-:Y:S01]  /*39c0*/  FMUL R13, R40, R23 ;  /* 0x00000017280d7220 */ /* 0x002fe20000400000 */
[----:B------:R-:W-:Y:S02]  /*39d0*/  ISETP.GT.AND P1, PT, R4, 0x20, PT ;  /* 0x000000200400780c */ /* 0x000fe40003f24270 */
[C---:B------:R-:W-:Y:S02]  /*39e0*/  ISETP.GT.AND P0, PT, R3.reuse, 0x8, P0 ;  /* 0x000000080300780c */ /* 0x040fe40000704270 */
[----:B------:R-:W-:Y:S01]  /*39f0*/  F2FP.TF32.F32.PACK_B R39, R39 ;  /* 0x00000027ff27723e */ /* 0x000fe200024050ff */
[----:B------:R-:W-:Y:S01]  /*3a00*/  @P4 STG.E desc[UR36][R8.64+0x44], R35 ;  /* 0x0000442308004986 */ /* 0x000fe2000c101924 */
[C---:B------:R-:W-:Y:S01]  /*3a10*/  ISETP.GT.AND P4, PT, R3.reuse, 0x8, P2 ;  /* 0x000000080300780c */ /* 0x040fe20001784270 */
[----:B0-----:R-:W-:Y:S01]  /*3a20*/  FMUL R5, R38, R23 ;  /* 0x0000001726057220 */ /* 0x001fe20000400000 */
[----:B------:R-:W-:Y:S01]  /*3a30*/  ISETP.GT.AND P2, PT, R4, 0x21, PT ;  /* 0x000000210400780c */ /* 0x000fe20003f44270 */
[----:B------:R0:W-:Y:S01]  /*3a40*/  @P5 STG.E desc[UR36][R6.64+0x60], R11 ;  /* 0x0000600b06005986 */ /* 0x0001e2000c101924 */
[----:B------:R-:W-:-:S02]  /*3a50*/  ISETP.GT.AND P5, PT, R3, RZ, P1 ;  /* 0x000000ff0300720c */ /* 0x000fc40000fa4270 */
[----:B------:R-:W-:Y:S01]  /*3a60*/  F2FP.TF32.F32.PACK_B R5, R5 ;  /* 0x00000005ff05723e */ /* 0x000fe200024050ff */
[----:B------:R-:W-:Y:S01]  /*3a70*/  @P3 STG.E desc[UR36][R6.64+0x64], R37 ;  /* 0x0000642506003986 */ /* 0x000fe2000c101924 */
[C---:B------:R-:W-:Y:S02]  /*3a80*/  ISETP.GT.AND P3, PT, R3.reuse, RZ, P2 ;  /* 0x000000ff0300720c */ /* 0x040fe40001764270 */
[----:B------:R-:W-:Y:S01]  /*3a90*/  F2FP.TF32.F32.PACK_B R13, R13 ;  /* 0x0000000dff0d723e */ /* 0x000fe200024050ff */
[----:B------:R1:W-:Y:S01]  /*3aa0*/  @P0 STG.E desc[UR36][R8.64+0x60], R5 ;  /* 0x0000600508000986 */ /* 0x0003e2000c101924 */
[----:B------:R-:W-:Y:S02]  /*3ab0*/  F2FP.TF32.F32.PACK_B R41, R41 ;  /* 0x00000029ff29723e */ /* 0x000fe400024050ff */
[----:B------:R-:W-:Y:S01]  /*3ac0*/  ISETP.GT.AND P1, PT, R3, 0x8, P1 ;  /* 0x000000080300780c */ /* 0x000fe20000f24270 */
[----:B------:R-:W-:Y:S01]  /*3ad0*/  @P4 STG.E desc[UR36][R8.64+0x64], R39 ;  /* 0x0000642708004986 */ /* 0x000fe2000c101924 */
[----:B------:R-:W-:Y:S01]  /*3ae0*/  ISETP.GT.AND P4, PT, R4, 0x28, PT ;  /* 0x000000280400780c */ /* 0x000fe20003f84270 */
[----:B0-----:R-:W-:Y:S01]  /*3af0*/  FMUL R11, R44, R23 ;  /* 0x000000172c0b7220 */ /* 0x001fe20000400000 */
[----:B------:R-:W-:Y:S01]  /*3b00*/  F2FP.TF32.F32.PACK_B R43, R43 ;  /* 0x0000002bff2b723e */ /* 0x000fe200024050ff */
[----:B------:R0:W-:Y:S01]  /*3b10*/  @P5 STG.E desc[UR36][R6.64+0x80], R13 ;  /* 0x0000800d06005986 */ /* 0x0001e2000c101924 */
[----:B------:R-:W-:-:S02]  /*3b20*/  ISETP.GT.AND P5, PT, R4, 0x29, PT ;  /* 0x000000290400780c */ /* 0x000fc40003fa4270 */
[----:B------:R-:W-:Y:S01]  /*3b30*/  F2FP.TF32.F32.PACK_B R11, R11 ;  /* 0x0000000bff0b723e */ /* 0x000fe200024050ff */
[----:B------:R-:W-:Y:S01]  /*3b40*/  @P3 STG.E desc[UR36][R6.64+0x84], R41 ;  /* 0x0000842906003986 */ /* 0x000fe2000c101924 */
[C---:B------:R-:W-:Y:S01]  /*3b50*/  ISETP.GT.AND P3, PT, R3.reuse, 0x8, P2 ;  /* 0x000000080300780c */ /* 0x040fe20001764270 */
[-C--:B-1----:R-:W-:Y:S01]  /*3b60*/  FMUL R5, R42, R23.reuse ;  /* 0x000000172a057220 */ /* 0x082fe20000400000 */
[C---:B------:R-:W-:Y:S02]  /*3b70*/  ISETP.GT.AND P2, PT, R3.reuse, RZ, P4 ;  /* 0x000000ff0300720c */ /* 0x040fe40002744270 */
[C---:B------:R-:W-:Y:S02]  /*3b80*/  ISETP.GT.AND P0, PT, R3.reuse, RZ, P5 ;  /* 0x000000ff0300720c */ /* 0x040fe40002f04270 */
[----:B------:R-:W-:Y:S01]  /*3b90*/  ISETP.GT.AND P4, PT, R3, 0x8, P4 ;  /* 0x000000080300780c */ /* 0x000fe20002784270 */
[----:B0-----:R-:W-:Y:S01]  /*3ba0*/  FMUL R13, R46, R23 ;  /* 0x000000172e0d7220 */ /* 0x001fe20000400000 */
[----:B------:R-:W-:-:S02]  /*3bb0*/  F2FP.TF32.F32.PACK_B R5, R5 ;  /* 0x00000005ff05723e */ /* 0x000fc400024050ff */
[----:B------:R-:W-:Y:S02]  /*3bc0*/  F2FP.TF32.F32.PACK_B R45, R45 ;  /* 0x0000002dff2d723e */ /* 0x000fe400024050ff */
[----:B------:R-:W-:Y:S01]  /*3bd0*/  ISETP.GT.AND P5, PT, R3, 0x8, P5 ;  /* 0x000000080300780c */ /* 0x000fe20002fa4270 */
[----:B------:R0:W-:Y:S01]  /*3be0*/  @P1 STG.E desc[UR36][R8.64+0x80], R5 ;  /* 0x0000800508001986 */ /* 0x0001e2000c101924 */
[C---:B------:R-:W-:Y:S02]  /*3bf0*/  ISETP.GT.AND P1, PT, R4.reuse, 0x38, PT ;  /* 0x000000380400780c */ /* 0x040fe40003f24270 */
[----:B------:R-:W-:Y:S01]  /*3c00*/  F2FP.TF32.F32.PACK_B R13, R13 ;  /* 0x0000000dff0d723e */ /* 0x000fe200024050ff */
[----:B------:R-:W-:Y:S01]  /*3c10*/  @P3 STG.E desc[UR36][R8.64+0x84], R43 ;  /* 0x0000842b08003986 */ /* 0x000fe2000c101924 */
[C---:B------:R-:W-:Y:S02]  /*3c20*/  ISETP.GT.AND P3, PT, R4.reuse, 0x30, PT ;  /* 0x000000300400780c */ /* 0x040fe40003f64270 */
[----:B------:R-:W-:Y:S01]  /*3c30*/  F2FP.TF32.F32.PACK_B R47, R47 ;  /* 0x0000002fff2f723e */ /* 0x000fe200024050ff */
[----:B------:R1:W-:Y:S01]  /*3c40*/  @P2 STG.E desc[UR36][R6.64+0xa0], R11 ;  /* 0x0000a00b06002986 */ /* 0x0003e2000c101924 */
[----:B------:R-:W-:-:S02]  /*3c50*/  ISETP.GT.AND P2, PT, R4, 0x31, PT ;  /* 0x000000310400780c */ /* 0x000fc40003f44270 */
[----:B------:R-:W-:Y:S01]  /*3c60*/  F2FP.TF32.F32.PACK_B R49, R49 ;  /* 0x00000031ff31723e */ /* 0x000fe200024050ff */
[----:B------:R-:W-:Y:S01]  /*3c70*/  @P0 STG.E desc[UR36][R6.64+0xa4], R45 ;  /* 0x0000a42d06000986 */ /* 0x000fe2000c101924 */
[----:B------:R-:W-:Y:S01]  /*3c80*/  ISETP.GT.AND P0, PT, R4, 0x39, PT ;  /* 0x000000390400780c */ /* 0x000fe20003f04270 */
[----:B------:R-:W-:Y:S01]  /*3c90*/  @P4 IMAD.MOV.U32 R4, RZ, RZ, R8 ;  /* 0x000000ffff044224 */ /* 0x000fe200078e0008 */
[----:B------:R-:W-:Y:S01]  /*3ca0*/  F2FP.TF32.F32.PACK_B R15, R15 ;  /* 0x0000000fff0f723e */ /* 0x000fe200024050ff */
[----:B0-----:R-:W-:Y:S01]  /*3cb0*/  @P4 IMAD.MOV.U32 R5, RZ, RZ, R9 ;  /* 0x000000ffff054224 */ /* 0x001fe200078e0009 */
[----:B------:R-:W-:Y:S02]  /*3cc0*/  F2FP.TF32.F32.PACK_B R51, R51 ;  /* 0x00000033ff33723e */ /* 0x000fe400024050ff */
[----:B------:R-:W-:Y:S01]  /*3cd0*/  F2FP.TF32.F32.PACK_B R21, R21 ;  /* 0x00000015ff15723e */ /* 0x000fe200024050ff */
[----:B-1----:R-:W-:Y:S01]  /*3ce0*/  FMUL R11, R48, R23 ;  /* 0x00000017300b7220 */ /* 0x002fe20000400000 */
[----:B------:R0:W-:Y:S01]  /*3cf0*/  @P4 STG.E desc[UR36][R4.64+0xa0], R13 ;  /* 0x0000a00d04004986 */ /* 0x0001e2000c101924 */
[----:B------:R-:W-:-:S02]  /*3d00*/  ISETP.GT.AND P4, PT, R3, RZ, P3 ;  /* 0x000000ff0300720c */ /* 0x000fc40001f84270 */
[----:B------:R-:W-:Y:S02]  /*3d10*/  ISETP.GT.AND P3, PT, R3, 0x8, P3 ;  /* 0x000000080300780c */ /* 0x000fe40001f64270 */
[----:B------:R-:W-:Y:S02]  /*3d20*/  F2FP.TF32.F32.PACK_B R11, R11 ;  /* 0x0000000bff0b723e */ /* 0x000fe400024050ff */
[----:B------:R-:W-:Y:S02]  /*3d30*/  F2FP.TF32.F32.PACK_B R53, R53 ;  /* 0x00000035ff35723e */ /* 0x000fe400024050ff */
[----:B------:R-:W-:Y:S01]  /*3d40*/  F2FP.TF32.F32.PACK_B R55, R55 ;  /* 0x00000037ff37723e */ /* 0x000fe200024050ff */
[----:B0-----:R-:W-:Y:S02]  /*3d50*/  @P5 IMAD.MOV.U32 R4, RZ, RZ, R8 ;  /* 0x000000ffff045224 */ /* 0x001fe400078e0008 */
[----:B------:R-:W-:Y:S01]  /*3d60*/  FMUL R13, R54, R23 ;  /* 0x00000017360d7220 */ /* 0x000fe20000400000 */
[----:B------:R-:W-:-:S04]  /*3d70*/  @P5 IMAD.MOV.U32 R5, RZ, RZ, R9 ;  /* 0x000000ffff055224 */ /* 0x000fc800078e0009 */
[----:B------:R-:W-:Y:S01]  /*3d80*/  F2FP.TF32.F32.PACK_B R13, R13 ;  /* 0x0000000dff0d723e */ /* 0x000fe200024050ff */
[----:B------:R0:W-:Y:S01]  /*3d90*/  @P5 STG.E desc[UR36][R4.64+0xa4], R47 ;  /* 0x0000a42f04005986 */ /* 0x0001e2000c101924 */
[C---:B------:R-:W-:Y:S02]  /*3da0*/  ISETP.GT.AND P5, PT, R3.reuse, RZ, P2 ;  /* 0x000000ff0300720c */ /* 0x040fe400017a4270 */
[----:B------:R-:W-:Y:S01]  /*3db0*/  ISETP.GT.AND P2, PT, R3, 0x8, P2 ;  /* 0x000000080300780c */ /* 0x000fe20001744270 */
[----:B0-----:R-:W-:Y:S02]  /*3dc0*/  @P4 IMAD.MOV.U32 R4, RZ, RZ, R6 ;  /* 0x000000ffff044224 */ /* 0x001fe400078e0006 */
[----:B------:R-:W-:-:S05]  /*3dd0*/  @P4 IMAD.MOV.U32 R5, RZ, RZ, R7 ;  /* 0x000000ffff054224 */ /* 0x000fca00078e0007 */
        /* <DEDUP_REMOVED lines=10> */
[----:B------:R0:W-:Y:S02]  /*3e80*/  @P3 STG.E desc[UR36][R4.64+0xc0], R15 ;  /* 0x0000c00f04003986 */ /* 0x0001e4000c101924 */
[----:B0-----:R-:W-:Y:S02]  /*3e90*/  @P2 IMAD.MOV.U32 R4, RZ, RZ, R8 ;  /* 0x000000ffff042224 */ /* 0x001fe400078e0008 */
[----:B------:R-:W-:-:S05]  /*3ea0*/  @P2 IMAD.MOV.U32 R5, RZ, RZ, R9 ;  /* 0x000000ffff052224 */ /* 0x000fca00078e0009 */
[----:B------:R0:W-:Y:S02]  /*3eb0*/  @P2 STG.E desc[UR36][R4.64+0xc4], R51 ;  /* 0x0000c43304002986 */ /* 0x0001e4000c101924 */
[----:B0-----:R-:W-:Y:S02]  /*3ec0*/  @P4 IMAD.MOV.U32 R4, RZ, RZ, R6 ;  /* 0x000000ffff044224 */ /* 0x001fe400078e0006 */
[----:B------:R-:W-:-:S05]  /*3ed0*/  @P4 IMAD.MOV.U32 R5, RZ, RZ, R7 ;  /* 0x000000ffff054224 */ /* 0x000fca00078e0007 */
[----:B------:R0:W-:Y:S04]  /*3ee0*/  @P4 STG.E desc[UR36][R4.64+0xe0], R21 ;  /* 0x0000e01504004986 */ /* 0x0001e8000c101924 */
[----:B------:R1:W-:Y:S01]  /*3ef0*/  @P5 STG.E desc[UR36][R6.64+0xe4], R53 ;  /* 0x0000e43506005986 */ /* 0x0003e2000c101924 */
[----:B0-----:R-:W-:Y:S02]  /*3f00*/  @P1 IMAD.MOV.U32 R4, RZ, RZ, R8 ;  /* 0x000000ffff041224 */ /* 0x001fe400078e0008 */
[----:B------:R-:W-:-:S05]  /*3f10*/  @P1 IMAD.MOV.U32 R5, RZ, RZ, R9 ;  /* 0x000000ffff051224 */ /* 0x000fca00078e0009 */
[----:B------:R1:W-:Y:S04]  /*3f20*/  @P1 STG.E desc[UR36][R4.64+0xe0], R13 ;  /* 0x0000e00d04001986 */ /* 0x0003e8000c101924 */
[----:B------:R1:W-:Y:S02]  /*3f30*/  @P0 STG.E desc[UR36][R8.64+0xe4], R55 ;  /* 0x0000e43708000986 */ /* 0x0003e4000c101924 */
.L_x_90:
[----:B------:R-:W-:Y:S05]  /*3f40*/  BSYNC B0 ;  /* 0x0000000000007941 */ /* 0x000fea0003800000 */
.L_x_28:
[----:B------:R-:W-:Y:S01]  /*3f50*/  ULDC UR4, c[0x0][0xc] ;  /* 0x0000030000047ab9 */ /* 0x000fe20000000800 */
[----:B------:R-:W-:Y:S01]  /*3f60*/  ULDC UR5, c[0x0][0x10] ;  /* 0x0000040000057ab9 */ /* 0x000fe20000000800 */
[----:B------:R-:W0:Y:S01]  /*3f70*/  LDC R3, c[0x0][0x14] ;  /* 0x00000500ff037b82 */ /* 0x000e220000000800 */
[----:B------:R-:W-:Y:S01]  /*3f80*/  UIMAD.WIDE.U32 UR4, UR4, UR5, URZ ;  /* 0x00000005040472a5 */ /* 0x000fe2000f8e003f */
[----:B------:R-:W-:Y:S02]  /*3f90*/  IMAD.MOV.U32 R59, RZ, RZ, -0x1 ;  /* 0xffffffffff3b7424 */ /* 0x000fe400078e00ff */
[----:B--2---:R-:W-:-:S03]  /*3fa0*/  IMAD.MOV.U32 R57, RZ, RZ, -0x1 ;  /* 0xffffffffff397424 */ /* 0x004fc600078e00ff */
[----:B0-----:R-:W-:-:S04]  /*3fb0*/  IMAD.WIDE.U32 R16, R3, UR4, R16 ;  /* 0x0000000403107c25 */ /* 0x001fc8000f8e0010 */
[----:B------:R-:W-:Y:S01]  /*3fc0*/  IMAD R3, R3, UR5, RZ ;  /* 0x0000000503037c24 */ /* 0x000fe2000f8e02ff */
[----:B------:R-:W-:Y:S02]  /*3fd0*/  ULDC.64 UR4, c[0x0][0x650] ;  /* 0x0001940000047ab9 */ /* 0x000fe40000000a00 */
[----:B------:R-:W-:Y:S01]  /*3fe0*/  ISETP.GE.U32.AND P0, PT, R16, UR4, PT ;  /* 0x0000000410007c0c */ /* 0x000fe2000bf06070 */
[--C-:B------:R-:W-:Y:S01]  /*3ff0*/  IMAD.IADD R17, R17, 0x1, R3.reuse ;  /* 0x0000000111117824 */ /* 0x100fe200078e0203 */
[----:B------:R-:W-:-:S04]  /*4000*/  PRMT R3, RZ, 0x7610, R3 ;  /* 0x00007610ff037816 */ /* 0x000fc80000000003 */
[----:B------:R-:W-:-:S13]  /*4010*/  ISETP.GE.U32.AND.EX P0, PT, R17, UR5, PT, P0 ;  /* 0x0000000511007c0c */ /* 0x000fda000bf06100 */
[----:B------:R-:W-:Y:S05]  /*4020*/  @P0 BRA `(.L_x_91) ;  /* 0x0000000400640947 */ /* 0x000fea0003800000 */
[----:B-1--4-:R-:W0:Y:S01]  /*4030*/  S2R R12, SR_CTAID.X ;  /* 0x00000000000c7919 */ /* 0x012e220000002500 */
[----:B---3--:R-:W1:Y:S01]  /*4040*/  LDC.64 R10, c[0x0][0x628] ;  /* 0x00018a00ff0a7b82 */ /* 0x008e620000000a00 */
[----:B------:R-:W-:Y:S01]  /*4050*/  ULDC UR4, c[0x0][0x150] ;  /* 0x0000540000047ab9 */ /* 0x000fe20000000800 */
[----:B------:R-:W-:Y:S01]  /*4060*/  IMAD.MOV.U32 R8, RZ, RZ, R16 ;  /* 0x000000ffff087224 */ /* 0x000fe200078e0010 */
[----:B-----5:R-:W2:Y:S01]  /*4070*/  S2R R24, SR_CTAID.Y ;  /* 0x0000000000187919 */ /* 0x020ea20000002600 */
[----:B------:R-:W-:-:S04]  /*4080*/  IMAD.MOV.U32 R9, RZ, RZ, R17 ;  /* 0x000000ffff097224 */ /* 0x000fc800078e0011 */
[----:B------:R-:W3:Y:S08]  /*4090*/  LDC R21, c[0x0][0x144] ;  /* 0x00005100ff157b82 */ /* 0x000ef00000000800 */
[----:B------:R-:W4:Y:S08]  /*40a0*/  LDC R0, c[0x0][0x630] ;  /* 0x00018c00ff007b82 */ /* 0x000f300000000800 */
[----:B------:R-:W2:Y:S01]  /*40b0*/  LDC.64 R14, c[0x0][0x620] ;  /* 0x00018800ff0e7b82 */ /* 0x000ea20000000a00 */
[----:B-1----:R-:W-:-:S04]  /*40c0*/  ISETP.NE.U32.AND P0, PT, R10, RZ, PT ;  /* 0x000000ff0a00720c */ /* 0x002fc80003f05070 */
[----:B------:R-:W-:Y:S02]  /*40d0*/  ISETP.NE.AND.EX P0, PT, R11, RZ, PT, P0 ;  /* 0x000000ff0b00720c */ /* 0x000fe40003f05300 */
[----:B0-----:R-:W-:-:S05]  /*40e0*/  I2FP.F32.U32 R3, R12 ;  /* 0x0000000c00037245 */ /* 0x001fca0000201000 */
[----:B------:R-:W-:-:S04]  /*40f0*/  FMUL R3, R3, UR4 ;  /* 0x0000000403037c20 */ /* 0x000fc80008400000 */
[----:B------:R0:W1:Y:S02]  /*4100*/  F2I.U32.TRUNC.NTZ R20, R3 ;  /* 0x0000000300147305 */ /* 0x000064000020f000 */
[----:B---34-:R-:W-:Y:S05]  /*4110*/  @!P0 BRA `(.L_x_92) ;  /* 0x0000000000288947 */ /* 0x018fea0003800000 */
[----:B0-----:R-:W0:Y:S02]  /*4120*/  LDC R3, c[0x0][0x634] ;  /* 0x00018d00ff037b82 */ /* 0x001e240000000800 */
        /* <DEDUP_REMOVED lines=9> */
.L_x_92:
[----:B------:R-:W3:Y:S01]  /*41c0*/  LDC.64 R28, c[0x0][0x640] ;  /* 0x00019000ff1c7b82 */ /* 0x000ee20000000a00 */
[-CC-:B------:R-:W-:Y:S01]  /*41d0*/  SHF.R.U64 R57, R8, R0.reuse, R9.reuse ;  /* 0x0000000008397219 */ /* 0x180fe20000001209 */
[----:B-1----:R-:W-:Y:S01]  /*41e0*/  IMAD.MOV R20, RZ, RZ, -R20 ;  /* 0x000000ffff147224 */ /* 0x002fe200078e0a14 */
[----:B------:R-:W-:Y:S01]  /*41f0*/  SHF.R.U32.HI R0, RZ, R0, R9 ;  /* 0x00000000ff007219 */ /* 0x000fe20000011609 */
[----:B------:R-:W-:Y:S01]  /*4200*/  ULDC UR4, c[0x0][0x154] ;  /* 0x0000550000047ab9 */ /* 0x000fe20000000800 */
[----:B0-----:R-:W-:Y:S01]  /*4210*/  IADD3 R3, P0, RZ, -R57, RZ ;  /* 0x80000039ff037210 */ /* 0x001fe20007f1e0ff */
[----:B------:R-:W-:Y:S02]  /*4220*/  IMAD R21, R21, R20, R12 ;  /* 0x0000001415157224 */ /* 0x000fe400078e020c */
[----:B------:R-:W0:Y:S01]  /*4230*/  LDC R6, c[0x0][0x618] ;  /* 0x00018600ff067b82 */ /* 0x000e220000000800 */
[----:B------:R-:W-:Y:S02]  /*4240*/  IMAD.MOV.U32 R7, RZ, RZ, 0x1 ;  /* 0x00000001ff077424 */ /* 0x000fe400078e00ff */
[----:B------:R-:W-:-:S04]  /*4250*/  IMAD.X R5, RZ, RZ, ~R0, P0 ;  /* 0x000000ffff057224 */ /* 0x000fc800000e0e00 */
[-C--:B--2---:R-:W-:Y:S01]  /*4260*/  IMAD R0, R5, R14.reuse, RZ ;  /* 0x0000000e05007224 */ /* 0x084fe200078e02ff */
[----:B------:R-:W1:Y:S01]  /*4270*/  LDC R8, c[0x0][0x608] ;  /* 0x00018200ff087b82 */ /* 0x000e620000000800 */
[----:B------:R-:W-:-:S04]  /*4280*/  IMAD.WIDE.U32 R4, R3, R14, R16 ;  /* 0x0000000e03047225 */ /* 0x000fc800078e0010 */
[----:B------:R-:W-:Y:S01]  /*4290*/  IMAD R3, R3, R15, R0 ;  /* 0x0000000f03037224 */ /* 0x000fe200078e0200 */
[----:B------:R-:W-:Y:S02]  /*42a0*/  I2FP.F32.U32 R0, R24 ;  /* 0x0000001800007245 */ /* 0x000fe40000201000 */
[----:B------:R-:W2:Y:S01]  /*42b0*/  LDC R26, c[0x0][0x658] ;  /* 0x00019600ff1a7b82 */ /* 0x000ea20000000800 */
[----:B------:R-:W-:Y:S01]  /*42c0*/  IMAD.IADD R3, R5, 0x1, R3 ;  /* 0x0000000105037824 */ /* 0x000fe200078e0203 */
[----:B---3--:R-:W-:Y:S01]  /*42d0*/  ISETP.NE.U32.AND P0, PT, R28, RZ, PT ;  /* 0x000000ff1c00720c */ /* 0x008fe20003f05070 */
[----:B------:R-:W-:Y:S01]  /*42e0*/  FMUL R0, R0, UR4 ;  /* 0x0000000400007c20 */ /* 0x000fe20008400000 */
[----:B------:R-:W-:Y:S02]  /*42f0*/  IMAD.MOV.U32 R5, RZ, RZ, -0x1 ;  /* 0xffffffffff057424 */ /* 0x000fe400078e00ff */
[----:B------:R-:W-:Y:S01]  /*4300*/  ISETP.NE.AND.EX P0, PT, R29, RZ, PT, P0 ;  /* 0x000000ff1d00720c */ /* 0x000fe20003f05300 */
[----:B------:R3:W4:Y:S01]  /*4310*/  F2I.U32.TRUNC.NTZ R13, R0 ;  /* 0x00000000000d7305 */ /* 0x000722000020f000 */
[----:B------:R-:W3:Y:S01]  /*4320*/  LDC R15, c[0x0][0x148] ;  /* 0x00005200ff0f7b82 */ /* 0x000ee20000000800 */
[----:B0-----:R-:W-:-:S02]  /*4330*/  SHF.R.U64 R12, R4, R6, R3 ;  /* 0x00000006040c7219 */ /* 0x001fc40000001203 */
[----:B------:R-:W-:-:S05]  /*4340*/  SHF.R.U32.HI R3, RZ, R6, R3 ;  /* 0x00000006ff037219 */ /* 0x000fca0000011603 */
[----:B------:R-:W0:Y:S01]  /*4350*/  LDC R20, c[0x0][0x600] ;  /* 0x00018000ff147b82 */ /* 0x000e220000000800 */
[-CC-:B-1----:R-:W-:Y:S02]  /*4360*/  SHF.R.U64 R10, R12, R8.reuse, R3.reuse ;  /* 0x000000080c0a7219 */ /* 0x182fe40000001203 */
[----:B------:R-:W-:-:S05]  /*4370*/  SHF.R.U32.HI R3, RZ, R8, R3 ;  /* 0x00000008ff037219 */ /* 0x000fca0000011603 */
[----:B------:R-:W1:Y:S01]  /*4380*/  LDC R27, c[0x0][0x648] ;  /* 0x00019200ff1b7b82 */ /* 0x000e620000000800 */
[-C--:B--2---:R-:W-:Y:S02]  /*4390*/  SHF.L.U32 R4, R5, R26.reuse, RZ ;  /* 0x0000001a05047219 */ /* 0x084fe400000006ff */
[-CC-:B------:R-:W-:Y:S02]  /*43a0*/  SHF.R.U64 R14, R10, R26.reuse, R3.reuse ;  /* 0x0000001a0a0e7219 */ /* 0x180fe40000001203 */
[----:B------:R-:W-:Y:S02]  /*43b0*/  SHF.R.U32.HI R5, RZ, R26, R3 ;  /* 0x0000001aff057219 */ /* 0x000fe40000011603 */
[----:B------:R-:W-:Y:S01]  /*43c0*/  LOP3.LUT R25, RZ, R4, RZ, 0x33, !PT ;  /* 0x00000004ff197212 */ /* 0x000fe200078e33ff */
[----:B------:R-:W2:Y:S01]  /*43d0*/  LDC R30, c[0x0][0x638] ;  /* 0x00018e00ff1e7b82 */ /* 0x000ea20000000800 */
[----:B------:R-:W-:Y:S01]  /*43e0*/  SHF.L.U32 R26, R7, R26, RZ ;  /* 0x0000001a071a7219 */ /* 0x000fe200000006ff */
[----:B------:R-:W-:-:S06]  /*43f0*/  IMAD.MOV.U32 R4, RZ, RZ, R14 ;  /* 0x000000ffff047224 */ /* 0x000fcc00078e000e */
[----:B------:R-:W0:Y:S01]  /*4400*/  LDC R31, c[0x0][0x610] ;  /* 0x00018400ff1f7b82 */ /* 0x000e220000000800 */
[----:B----4-:R-:W-:Y:S05]  /*4410*/  @!P0 BRA `(.L_x_93) ;  /* 0x0000000000288947 */ /* 0x010fea0003800000 */
[----:B------:R-:W4:Y:S02]  /*4420*/  LDC R3, c[0x0][0x64c] ;  /* 0x00019300ff037b82 */ /* 0x000f240000000800 */
[----:B----4-:R-:W-:-:S05]  /*4430*/  IADD3 R3, P0, R14, R3, RZ ;  /* 0x000000030e037210 */ /* 0x010fca0007f1e0ff */
        /* <DEDUP_REMOVED lines=8> */
.L_x_93:
[----:B------:R-:W-:Y:S01]  /*44c0*/  ISETP.NE.AND P0, PT, R2, 0x1, PT ;  /* 0x000000010200780c */ /* 0x000fe20003f05270 */
[----:B0-----:R-:W-:Y:S01]  /*44d0*/  VIADD R7, R20, 0xffffffff ;  /* 0xffffffff14077836 */ /* 0x001fe20000000000 */
[----:B-1-3--:R-:W-:Y:S01]  /*44e0*/  SHF.R.U64 R0, R4, R27, R5 ;  /* 0x0000001b04007219 */ /* 0x00afe20000001205 */
[----:B------:R-:W-:Y:S01]  /*44f0*/  IMAD.MOV R13, RZ, RZ, -R13 ;  /* 0x000000ffff0d7224 */ /* 0x000fe200078e0a0d */
[----:B------:R-:W-:Y:S01]  /*4500*/  LOP3.LUT R5, R10, R25, RZ, 0xc0, !PT ;  /* 0x000000190a057212 */ /* 0x000fe200078ec0ff */
[----:B------:R-:W-:Y:S01]  /*4510*/  IMAD.MOV.U32 R4, RZ, RZ, 0x1 ;  /* 0x00000001ff047424 */ /* 0x000fe200078e00ff */
[----:B------:R-:W-:Y:S01]  /*4520*/  LOP3.LUT R12, R12, R7, RZ, 0xc0, !PT ;  /* 0x000000070c0c7212 */ /* 0x000fe200078ec0ff */
[----:B------:R-:W-:Y:S02]  /*4530*/  IMAD.MOV R3, RZ, RZ, -R0 ;  /* 0x000000ffff037224 */ /* 0x000fe400078e0a00 */
[----:B------:R-:W-:Y:S02]  /*4540*/  IMAD R0, R26, R0, R5 ;  /* 0x000000001a007224 */ /* 0x000fe400078e0205 */
[----:B--2---:R-:W-:-:S02]  /*4550*/  IMAD R3, R3, R30, R14 ;  /* 0x0000001e03037224 */ /* 0x004fc400078e020e */
[----:B------:R-:W-:Y:S02]  /*4560*/  @P0 IMAD R21, R15, R13, R24 ;  /* 0x0000000d0f150224 */ /* 0x000fe400078e0218 */
[----:B------:R-:W-:Y:S01]  /*4570*/  IMAD R5, R3, R20, R12 ;  /* 0x0000001403057224 */ /* 0x000fe200078e020c */
[----:B------:R-:W-:Y:S01]  /*4580*/  PRMT R3, R4, 0x7610, R3 ;  /* 0x0000761004037816 */ /* 0x000fe20000000003 */
[----:B------:R-:W-:-:S05]  /*4590*/  IMAD R0, R0, R31, R21 ;  /* 0x0000001f00007224 */ /* 0x000fca00078e0215 */
[----:B------:R-:W-:Y:S02]  /*45a0*/  SEL R59, R5, R0, !P0 ;  /* 0x00000000053b7207 */ /* 0x000fe40004000000 */
[----:B------:R-:W-:-:S07]  /*45b0*/  SEL R0, R0, R5, !P0 ;  /* 0x0000000500007207 */ /* 0x000fce0004000000 */
.L_x_91:
[----:B------:R-:W-:Y:S01]  /*45c0*/  LOP3.LUT P0, RZ, R3, 0xff, RZ, 0xc0, !PT ;  /* 0x000000ff03ff7812 */ /* 0x000fe2000780c0ff */
[----:B------:R-:W-:-:S12]  /*45d0*/  IMAD.MOV.U32 R58, RZ, RZ, R0 ;  /* 0x000000ffff3a7224 */ /* 0x000fd800078e0000 */
[----:B------:R-:W-:Y:S05]  /*45e0*/  @P0 BRA `(.L_x_94) ;  /* 0xffffffc800500947 */ /* 0x000fea000383ffff */
[----:B------:R-:W-:Y:S05]  /*45f0*/  EXIT ;  /* 0x000000000000794d */ /* 0x000fea0003800000 */
.L_x_3:
[----:B0-----:R-:W-:Y:S01]  /*4600*/  ULDC.64 UR4, c[0x0][0x650] ;  /* 0x0001940000047ab9 */ /* 0x001fe20000000a00 */
        /* <DEDUP_REMOVED lines=25> */
.L_x_96:
[--C-:B------:R-:W-:Y:S01]  /*47a0*/  SHF.R.U64 R12, R10, R14, R11.reuse ;  /* 0x0000000e0a0c7219 */ /* 0x100fe2000000120b */
[----:B------:R-:W0:Y:S01]  /*47b0*/  LDC R22, c[0x0][0x618] ;  /* 0x00018600ff167b82 */ /* 0x000e220000000800 */
[----:B------:R-:W-:Y:S01]  /*47c0*/  I2FP.F32.U32 R6, R4 ;  /* 0x0000000400067245 */ /* 0x000fe20000201000 */
[----:B------:R-:W-:Y:S01]  /*47d0*/  ULDC UR4, c[0x0][0x150] ;  /* 0x0000540000047ab9 */ /* 0x000fe20000000800 */
[----:B------:R-:W-:Y:S02]  /*47e0*/  SHF.R.U32.HI R5, RZ, R14, R11 ;  /* 0x0000000eff057219 */ /* 0x000fe4000001160b */
[----:B------:R-:W-:Y:S01]  /*47f0*/  IADD3 R9, P0, RZ, -R12, RZ ;  /* 0x8000000cff097210 */ /* 0x000fe20007f1e0ff */
[----:B------:R-:W-:Y:S01]  /*4800*/  FMUL R11, R6, UR4 ;  /* 0x00000004060b7c20 */ /* 0x000fe20008400000 */
[----:B------:R-:W-:Y:S01]  /*4810*/  ULDC UR4, c[0x0][0x154] ;  /* 0x0000550000047ab9 */ /* 0x000fe20000000800 */
[----:B------:R-:W1:Y:S02]  /*4820*/  LDC.64 R24, c[0x0][0x640] ;  /* 0x00019000ff187b82 */ /* 0x000e640000000a00 */
[----:B------:R-:W-:-:S02]  /*4830*/  IMAD.X R5, RZ, RZ, ~R5, P0 ;  /* 0x000000ffff057224 */ /* 0x000fc400000e0e05 */
[----:B------:R-:W2:Y:S01]  /*4840*/  F2I.U32.TRUNC.NTZ R11, R11 ;  /* 0x0000000b000b7305 */ /* 0x000ea2000020f000 */
[----:B------:R-:W-:-:S03]  /*4850*/  IMAD.WIDE.U32 R6, R9, R20, R16 ;  /* 0x0000001409067225 */ /* 0x000fc600078e0010 */
[----:B------:R-:W3:Y:S01]  /*4860*/  LDC R13, c[0x0][0x144] ;  /* 0x00005100ff0d7b82 */ /* 0x000ee20000000800 */
[----:B------:R-:W-:-:S04]  /*4870*/  IMAD R8, R5, R20, RZ ;  /* 0x0000001405087224 */ /* 0x000fc800078e02ff */
[----:B------:R-:W-:Y:S02]  /*4880*/  IMAD R5, R9, R21, R8 ;  /* 0x0000001509057224 */ /* 0x000fe400078e0208 */
[----:B------:R-:W-:Y:S01]  /*4890*/  IMAD.MOV.U32 R8, RZ, RZ, -0x1 ;  /* 0xffffffffff087424 */ /* 0x000fe200078e00ff */
[----:B------:R-:W4:Y:S01]  /*48a0*/  LDC R14, c[0x0][0x608] ;  /* 0x00018200ff0e7b82 */ /* 0x000f220000000800 */
[----:B------:R-:W-:Y:S01]  /*48b0*/  IMAD.IADD R5, R7, 0x1, R5 ;  /* 0x0000000107057824 */ /* 0x000fe200078e0205 */
[----:B------:R-:W-:-:S04]  /*48c0*/  I2FP.F32.U32 R7, R3 ;  /* 0x0000000300077245 */ /* 0x000fc80000201000 */
[-C--:B0-----:R-:W-:Y:S01]  /*48d0*/  SHF.R.U64 R10, R6, R22.reuse, R5 ;  /* 0x00000016060a7219 */ /* 0x081fe20000001205 */
[----:B--2---:R-:W-:Y:S01]  /*48e0*/  IMAD.MOV R6, RZ, RZ, -R11 ;  /* 0x000000ffff067224 */ /* 0x004fe200078e0a0b */
[----:B------:R-:W0:Y:S01]  /*48f0*/  LDC R9, c[0x0][0x658] ;  /* 0x00019600ff097b82 */ /* 0x000e220000000800 */
[----:B-1----:R-:W-:Y:S01]  /*4900*/  ISETP.NE.U32.AND P0, PT, R24, RZ, PT ;  /* 0x000000ff1800720c */ /* 0x002fe20003f05070 */
[----:B------:R-:W-:Y:S01]  /*4910*/  FMUL R7, R7, UR4 ;  /* 0x0000000407077c20 */ /* 0x000fe20008400000 */
[----:B------:R-:W-:Y:S02]  /*4920*/  SHF.R.U32.HI R5, RZ, R22, R5 ;  /* 0x00000016ff057219 */ /* 0x000fe40000011605 */
[----:B------:R-:W-:-:S03]  /*4930*/  ISETP.NE.AND.EX P0, PT, R25, RZ, PT, P0 ;  /* 0x000000ff1900720c */ /* 0x000fc60003f05300 */
[----:B------:R-:W1:Y:S01]  /*4940*/  LDC R20, c[0x0][0x148] ;  /* 0x00005200ff147b82 */ /* 0x000e620000000800 */
[----:B---3--:R-:W-:Y:S02]  /*4950*/  IMAD R23, R13, R6, R4 ;  /* 0x000000060d177224 */ /* 0x008fe400078e0204 */
[----:B------:R-:W-:-:S05]  /*4960*/  IMAD.MOV.U32 R6, RZ, RZ, 0x1 ;  /* 0x00000001ff067424 */ /* 0x000fca00078e00ff */
[----:B------:R-:W2:Y:S01]  /*4970*/  LDC R21, c[0x0][0x600] ;  /* 0x00018000ff157b82 */ /* 0x000ea20000000800 */
[-CC-:B----4-:R-:W-:Y:S02]  /*4980*/  SHF.R.U64 R13, R10, R14.reuse, R5.reuse ;  /* 0x0000000e0a0d7219 */ /* 0x190fe40000001205 */
[----:B------:R-:W-:Y:S02]  /*4990*/  SHF.R.U32.HI R4, RZ, R14, R5 ;  /* 0x0000000eff047219 */ /* 0x000fe40000011605 */
[----:B------:R3:W4:Y:S03]  /*49a0*/  F2I.U32.TRUNC.NTZ R14, R7 ;  /* 0x00000007000e7305 */ /* 0x000726000020f000 */
[----:B------:R-:W1:Y:S01]  /*49b0*/  LDC R26, c[0x0][0x648] ;  /* 0x00019200ff1a7b82 */ /* 0x000e620000000800 */
[-C--:B0-----:R-:W-:Y:S02]  /*49c0*/  SHF.R.U64 R15, R13, R9.reuse, R4 ;  /* 0x000000090d0f7219 */ /* 0x081fe40000001204 */
[----:B------:R-:W-:-:S02]  /*49d0*/  SHF.L.U32 R8, R8, R9, RZ ;  /* 0x0000000908087219 */ /* 0x000fc400000006ff */
[-C--:B------:R-:W-:Y:S01]  /*49e0*/  SHF.R.U32.HI R5, RZ, R9.reuse, R4 ;  /* 0x00000009ff057219 */ /* 0x080fe20000011604 */
[----:B------:R-:W-:Y:S01]  /*49f0*/  IMAD.MOV.U32 R4, RZ, RZ, R15 ;  /* 0x000000ffff047224 */ /* 0x000fe200078e000f */
[----:B------:R-:W-:Y:S01]  /*4a00*/  SHF.L.U32 R22, R6, R9, RZ ;  /* 0x0000000906167219 */ /* 0x000fe200000006ff */
[----:B------:R-:W0:Y:S01]  /*4a10*/  LDC R27, c[0x0][0x638] ;  /* 0x00018e00ff1b7b82 */ /* 0x000e220000000800 */
[----:B------:R-:W-:-:S07]  /*4a20*/  LOP3.LUT R28, RZ, R8, RZ, 0x33, !PT ;  /* 0x00000008ff1c7212 */ /* 0x000fce00078e33ff */
        /* <DEDUP_REMOVED lines=12> */
.L_x_97:
[----:B------:R-:W-:Y:S01]  /*4af0*/  ISETP.NE.AND P0, PT, R2, 0x1, PT ;  /* 0x000000010200780c */ /* 0x000fe20003f05270 */
[----:B--2---:R-:W-:Y:S01]  /*4b00*/  VIADD R7, R21, 0xffffffff ;  /* 0xffffffff15077836 */ /* 0x004fe20000000000 */
[----:B-1----:R-:W-:Y:S01]  /*4b10*/  SHF.R.U64 R5, R4, R26, R5 ;  /* 0x0000001a04057219 */ /* 0x002fe20000001205 */
[----:B------:R-:W-:Y:S01]  /*4b20*/  IMAD.MOV R14, RZ, RZ, -R14 ;  /* 0x000000ffff0e7224 */ /* 0x000fe200078e0a0e */
[----:B------:R-:W-:Y:S01]  /*4b30*/  LOP3.LUT R4, R13, R28, RZ, 0xc0, !PT ;  /* 0x0000001c0d047212 */ /* 0x000fe200078ec0ff */
[----:B------:R-:W-:Y:S01]  /*4b40*/  IMAD.MOV.U32 R8, RZ, RZ, R12 ;  /* 0x000000ffff087224 */ /* 0x000fe200078e000c */
[----:B------:R-:W-:Y:S01]  /*4b50*/  LOP3.LUT R10, R10, R7, RZ, 0xc0, !PT ;  /* 0x000000070a0a7212 */ /* 0x000fe200078ec0ff */
[----:B------:R-:W-:Y:S02]  /*4b60*/  IMAD.MOV R6, RZ, RZ, -R5 ;  /* 0x000000ffff067224 */ /* 0x000fe400078e0a05 */
[----:B------:R-:W-:-:S04]  /*4b70*/  IMAD R4, R22, R5, R4 ;  /* 0x0000000516047224 */ /* 0x000fc800078e0204 */
[----:B------:R-:W-:Y:S02]  /*4b80*/  @P0 IMAD R23, R20, R14, R3 ;  /* 0x0000000e14170224 */ /* 0x000fe400078e0203 */
[----:B0-----:R-:W-:Y:S02]  /*4b90*/  IMAD R3, R6, R27, R15 ;  /* 0x0000001b06037224 */ /* 0x001fe400078e020f */
[----:B------:R-:W-:Y:S02]  /*4ba0*/  IMAD R7, R4, R29, R23 ;  /* 0x0000001d04077224 */ /* 0x000fe400078e0217 */
[----:B------:R-:W-:Y:S02]  /*4bb0*/  IMAD R4, R3, R21, R10 ;  /* 0x0000001503047224 */ /* 0x000fe400078e020a */
[----:B------:R-:W-:-:S03]  /*4bc0*/  IMAD.MOV.U32 R6, RZ, RZ, 0x1 ;  /* 0x00000001ff067424 */ /* 0x000fc600078e00ff */
[----:B------:R-:W-:Y:S02]  /*4bd0*/  SEL R9, R4, R7, !P0 ;  /* 0x0000000704097207 */ /* 0x000fe40004000000 */
[----:B------:R-:W-:-:S07]  /*4be0*/  SEL R7, R7, R4, !P0 ;  /* 0x0000000407077207 */ /* 0x000fce0004000000 */
.L_x_95:
[----:B------:R-:W-:-:S08]  /*4bf0*/  NOP ;  /* 0x0000000000007918 */ /* 0x000fd00000000000 */
[----:B------:R-:W0:-:S00]  /*4c00*/  USETMAXREG.DEALLOC.CTAPOOL 0x28 ;  /* 0x00000028000079c8 */ /* 0x000e0000080e0500 */
[----:B0-----:R-:W-:-:S13]  /*4c10*/  ISETP.NE.AND P0, PT, R0, RZ, PT ;  /* 0x000000ff0000720c */ /* 0x001fda0003f05270 */
[----:B------:R-:W-:Y:S05]  /*4c20*/  @P0 EXIT ;  /* 0x000000000000094d */ /* 0x000fea0003800000 */
[----:B------:R-:W-:Y:S01]  /*4c30*/  LOP3.LUT P0, RZ, R6, 0xff, RZ, 0xc0, !PT ;  /* 0x000000ff06ff7812 */ /* 0x000fe2000780c0ff */
[----:B------:R-:W-:Y:S02]  /*4c40*/  IMAD.MOV.U32 R3, RZ, RZ, 0x1 ;  /* 0x00000001ff037424 */ /* 0x000fe400078e00ff */
[----:B------:R-:W-:-:S10]  /*4c50*/  IMAD.MOV.U32 R0, RZ, RZ, RZ ;  /* 0x000000ffff007224 */ /* 0x000fd400078e00ff */
[----:B------:R-:W-:Y:S05]  /*4c60*/  @!P0 BRA `(.L_x_98) ;  /* 0x0000000c00348947 */ /* 0x000fea0003800000 */
[----:B------:R-:W0:Y:S01]  /*4c70*/  LDC R0, c[0x0][0x28c] ;  /* 0x0000a300ff007b82 */ /* 0x000e220000000800 */
[----:B------:R-:W-:Y:S01]  /*4c80*/  ULDC UR5, c[0x0][0x600] ;  /* 0x0001800000057ab9 */ /* 0x000fe20000000800 */
[----:B------:R-:W-:Y:S01]  /*4c90*/  ULDC UR4, c[0x0][0xc] ;  /* 0x0000030000047ab9 */ /* 0x000fe20000000800 */
[----:B------:R-:W-:Y:S01]  /*4ca0*/  UIADD3 UR16, UR5, -0x1, URZ ;  /* 0xffffffff05107890 */ /* 0x000fe2000fffe03f */
[C---:B------:R-:W-:Y:S01]  /*4cb0*/  LOP3.LUT P2, RZ, R18.reuse, 0x7f, RZ, 0xc0, !PT ;  /* 0x0000007f12ff7812 */ /* 0x040fe2000784c0ff */
[----:B------:R-:W-:Y:S01]  /*4cc0*/  ULDC UR6, c[0x0][0x658] ;  /* 0x0001960000067ab9 */ /* 0x000fe20000000800 */
[----:B------:R-:W-:Y:S01]  /*4cd0*/  ULDC UR5, c[0x0][0x10] ;  /* 0x0000040000057ab9 */ /* 0x000fe20000000800 */
[----:B------:R-:W-:Y:S01]  /*4ce0*/  UMOV UR7, 0xffffffff ;  /* 0xffffffff00077882 */ /* 0x000fe20000000000 */
[----:B------:R-:W-:Y:S01]  /*4cf0*/  UMOV UR8, 0x1 ;  /* 0x0000000100087882 */ /* 0x000fe20000000000 */
[----:B------:R-:W-:Y:S01]  /*4d00*/  UIMAD.WIDE.U32 UR4, UR4, UR5, URZ ;  /* 0x00000005040472a5 */ /* 0x000fe2000f8e003f */
[----:B------:R-:W-:Y:S01]  /*4d10*/  LOP3.LUT P0, RZ, R18, 0x1f, RZ, 0xc0, !PT ;  /* 0x0000001f12ff7812 */ /* 0x000fe2000780c0ff */
[----:B------:R-:W-:Y:S01]  /*4d20*/  USHF.L.U32 UR7, UR7, UR6, URZ ;  /* 0x0000000607077299 */ /* 0x000fe2000800063f */
[----:B------:R-:W-:Y:S01]  /*4d30*/  BSSY B0, `(.L_x_98) ;  /* 0x00000c0000007945 */ /* 0x000fe20003800000 */
[----:B------:R-:W-:Y:S01]  /*4d40*/  USHF.L.U32 UR18, UR8, UR6, URZ ;  /* 0x0000000608127299 */ /* 0x000fe2000800063f */
[----:B------:R-:W-:Y:S01]  /*4d50*/  IMAD.MOV.U32 R11, RZ, RZ, 0x1 ;  /* 0x00000001ff0b7424 */ /* 0x000fe200078e00ff */
[----:B------:R-:W-:Y:S01]  /*4d60*/  LOP3.LUT R18, R19, 0x2, RZ, 0xfc, !PT ;  /* 0x0000000213127812 */ /* 0x000fe200078efcff */
[----:B------:R-:W-:Y:S01]  /*4d70*/  ULDC UR6, c[0x0][0x14] ;  /* 0x0000050000067ab9 */ /* 0x000fe20000000800 */
[----:B------:R-:W-:Y:S01]  /*4d80*/  PLOP3.LUT P0, PT, P0, P2, PT, 0x8a, 0x0 ;  /* 0x000000000000781c */ /* 0x000fe20000705172 */
[----:B------:R-:W-:-:S02]  /*4d90*/  UIMAD.WIDE.U32 UR20, UR4, UR6, URZ ;  /* 0x00000006041472a5 */ /* 0x000fc4000f8e003f */
[----:B------:R-:W-:Y:S02]  /*4da0*/  UIMAD UR13, UR5, UR6, URZ ;  /* 0x00000006050d72a4 */ /* 0x000fe4000f8e023f */
[----:B------:R-:W-:Y:S01]  /*4db0*/  ULOP3.LUT UR17, URZ, UR7, URZ, 0x33, !UPT ;  /* 0x000000073f117292 */ /* 0x000fe2000f8e333f */
[----:B0-----:R-:W-:Y:S01]  /*4dc0*/  VIADD R0, R0, 0x1f ;  /* 0x0000001f00007836 */ /* 0x001fe20000000000 */
[----:B------:R-:W-:Y:S01]  /*4dd0*/  UIADD3 UR13, UR21, UR13, URZ ;  /* 0x0000000d150d7290 */ /* 0x000fe2000fffe03f */
[----:B------:R-:W-:-:S03]  /*4de0*/  ULDC.64 UR22, c[0x0][0x198] ;  /* 0x0000660000167ab9 */ /* 0x000fc60000000a00 */
[----:B------:R-:W-:-:S04]  /*4df0*/  SHF.R.S32.HI R3, RZ, 0x1f, R0 ;  /* 0x0000001fff037819 */ /* 0x000fc80000011400 */
[----:B------:R-:W-:Y:S01]  /*4e00*/  LEA.HI R3, R3, R0, RZ, 0x5 ;  /* 0x0000000003037211 */ /* 0x000fe200078f28ff */
[----:B------:R-:W-:-:S03]  /*4e10*/  IMAD.MOV.U32 R0, RZ, RZ, RZ ;  /* 0x000000ffff007224 */ /* 0x000fc600078e00ff */
[----:B------:R-:W-:Y:S01]  /*4e20*/  SHF.R.S32.HI R13, RZ, 0x5, R3 ;  /* 0x00000005ff0d7819 */ /* 0x000fe20000011403 */
[----:B------:R-:W-:-:S04]  /*4e30*/  IMAD.MOV.U32 R3, RZ, RZ, 0x1 ;  /* 0x00000001ff037424 */ /* 0x000fc800078e00ff */
[----:B------:R-:W-:-:S07]  /*4e40*/  VIADD R10, R13, 0x1 ;  /* 0x000000010d0a7836 */ /* 0x000fce0000000000 */
.L_x_110:
[----:B------:R-:W-:-:S03]  /*4e50*/  UMOV UR4, 0xffffffff ;  /* 0xffffffff00047882 */ /* 0x000fc60000000000 */
[----:B------:R-:W-:Y:S05]  /*4e60*/  BRA.DIV UR4, `(.L_x_99) ;  /* 0x0000000e04a07947 */ /* 0x000fea000b800000 */
[----:B------:R-:W-:-:S13]  /*4e70*/  ELECT P6, URZ, PT ;  /* 0x00000000003f782f */ /* 0x000fda00038c0000 */
.L_x_121:
[----:B------:R-:W0:Y:S01]  /*4e80*/  LDC R4, c[0x0][0x28c] ;  /* 0x0000a300ff047b82 */ /* 0x000e220000000800 */
[----:B------:R-:W-:Y:S01]  /*4e90*/  BSSY B1, `(.L_x_100) ;  /* 0x0000037000017945 */ /* 0x000fe20003800000 */
[----:B0-----:R-:W-:-:S13]  /*4ea0*/  ISETP.LT.OR P6, PT, R4, 0x1, !P6 ;  /* 0x000000010400780c */ /* 0x001fda00077c1670 */
[----:B------:R-:W-:Y:S05]  /*4eb0*/  @P6 BRA `(.L_x_101) ;  /* 0x0000000000d06947 */ /* 0x000fea0003800000 */
[----:B------:R-:W-:Y:S02]  /*4ec0*/  IMAD.SHL.U32 R14, R9, 0x40, RZ ;  /* 0x00000040090e7824 */ /* 0x000fe400078e00ff */
[----:B------:R-:W-:Y:S02]  /*4ed0*/  IMAD.SHL.U32 R15, R7, 0x80, RZ ;  /* 0x00000080070f7824 */ /* 0x000fe400078e00ff */
[----:B------:R-:W-:Y:S02]  /*4ee0*/  IMAD.MOV.U32 R20, RZ, RZ, RZ ;  /* 0x000000ffff147224 */ /* 0x000fe400078e00ff */
[----:B------:R-:W-:Y:S02]  /*4ef0*/  IMAD.MOV.U32 R4, RZ, RZ, R10 ;  /* 0x000000ffff047224 */ /* 0x000fe400078e000a */
[----:B------:R-:W-:Y:S02]  /*4f00*/  IMAD.MOV.U32 R5, RZ, RZ, R3 ;  /* 0x000000ffff057224 */ /* 0x000fe400078e0003 */
[----:B------:R-:W-:-:S07]  /*4f10*/  IMAD.MOV.U32 R6, RZ, RZ, R0 ;  /* 0x000000ffff067224 */ /* 0x000fce00078e0000 */
.L_x_105:
[----:B------:R-:W0:Y:S01]  /*4f20*/  S2R R12, SR_CgaCtaId ;  /* 0x00000000000c7919 */ /* 0x000e220000008800 */
[----:B------:R-:W-:Y:S01]  /*4f30*/  MOV R7, 0x400 ;  /* 0x0000040000077802 */ /* 0x000fe20000000f00 */
[----:B------:R-:W1:Y:S03]  /*4f40*/  @!P2 LDC R9, c[0x0][0x500] ;  /* 0x00014000ff09ab82 */ /* 0x000e660000000800 */
[----:B0-----:R-:W-:Y:S02]  /*4f50*/  LEA R21, R12, R7, 0x18 ;  /* 0x000000070c157211 */ /* 0x001fe400078ec0ff */
[----:B------:R-:W-:-:S03]  /*4f60*/  SHF.L.U32 R7, R5, 0x1f, RZ ;  /* 0x0000001f05077819 */ /* 0x000fc600000006ff */
[----:B------:R-:W-:-:S04]  /*4f70*/  IMAD R12, R6, 0x8, R21 ;  /* 0x00000008060c7824 */ /* 0x000fc800078e0215 */
[----:B------:R-:W0:Y:S02]  /*4f80*/  SYNCS.PHASECHK.TRANS64.TRYWAIT P1, [R12+URZ+0x20], R7 ;  /* 0x000020070c0075a7 */ /* 0x000e24000802017f */
[----:B01----:R-:W-:Y:S05]  /*4f90*/  @!P1 BRA `(.L_x_102) ;  /* 0x0000000c00749947 */ /* 0x003fea0003800000 */
.L_x_122:
[----:B0-----:R-:W-:Y:S01]  /*4fa0*/  PRMT R7, R18, 0x9910, RZ ;  /* 0x0000991012077816 */ /* 0x001fe200000000ff */
[----:B------:R0:W-:Y:S03]  /*4fb0*/  @!P2 SYNCS.ARRIVE.TRANS64 RZ, [R12+URZ], R9 ;  /* 0x000000090cffa9a7 */ /* 0x0001e6000800003f */
[----:B------:R-:W-:-:S13]  /*4fc0*/  ISETP.NE.AND P1, PT, R7, 0x2, PT ;  /* 0x000000020700780c */ /* 0x000fda0003f25270 */
[----:B0-----:R-:W-:Y:S05]  /*4fd0*/  @P1 BRA `(.L_x_103) ;  /* 0x0000000000041947 */ /* 0x001fea0003800000 */
[----:B------:R-:W-:Y:S01]  /*4fe0*/  BPT.TRAP 0x1 ;  /* 0x000000040000795c */ /* 0x000fe20000300000 */
.L_x_103:
[----:B------:R-:W-:Y:S05]  /*4ff0*/  @P0 BRA `(.L_x_104) ;  /* 0x0000000000040947 */ /* 0x000fea0003800000 */
[----:B------:R-:W-:Y:S01]  /*5000*/  BPT.TRAP 0x1 ;  /* 0x000000040000795c */ /* 0x000fe20000300000 */
.L_x_104:
[--C-:B------:R-:W-:Y:S01]  /*5010*/  IMAD R7, R6, 0x4000, R21.reuse ;  /* 0x0000400006077824 */ /* 0x100fe200078e0215 */
[----:B------:R-:W-:Y:S01]  /*5020*/  R2UR UR9, R12 ;  /* 0x000000000c0972ca */ /* 0x000fe200000e0000 */
[----:B------:R-:W-:Y:S01]  /*5030*/  IMAD R21, R6, 0x2000, R21 ;  /* 0x0000200006157824 */ /* 0x000fe200078e0215 */
[----:B------:R-:W-:Y:S01]  /*5040*/  UIADD3 UR4, UP0, UR22, 0xf0, URZ ;  /* 0x000000f016047890 */ /* 0x000fe2000ff1e03f */
[----:B------:R-:W-:Y:S01]  /*5050*/  VIADD R4, R4, 0xffffffff ;  /* 0xffffffff04047836 */ /* 0x000fe20000000000 */
[----:B------:R-:W-:Y:S01]  /*5060*/  R2UR UR5, R7 ;  /* 0x00000000070572ca */ /* 0x000fe200000e0000 */
[----:B------:R-:W-:Y:S01]  /*5070*/  UIADD3 UR24, UP1, UR22, 0x1f0, URZ ;  /* 0x000001f016187890 */ /* 0x000fe2000ff3e03f */
[----:B------:R-:W-:Y:S01]  /*5080*/  R2UR UR8, R21 ;  /* 0x00000000150872ca */ /* 0x000fe200000e0000 */
[----:B------:R-:W-:Y:S01]  /*5090*/  VIADD R6, R6, 0x1 ;  /* 0x0000000106067836 */ /* 0x000fe20000000000 */
[----:B------:R-:W-:Y:S01]  /*50a0*/  R2UR UR11, R15 ;  /* 0x000000000f0b72ca */ /* 0x000fe200000e0000 */
[----:B------:R-:W-:Y:S01]  /*50b0*/  UIADD3.X UR25, URZ, UR23, URZ, UP1, !UPT ;  /* 0x000000173f197290 */ /* 0x000fe20008ffe43f */
[----:B------:R-:W-:Y:S01]  /*50c0*/  R2UR UR10, R20 ;  /* 0x00000000140a72ca */ /* 0x000fe200000e0000 */
[----:B------:R-:W-:Y:S01]  /*50d0*/  UMOV UR6, 0x0 ;  /* 0x0000000000067882 */ /* 0x000fe20000000000 */
[----:B------:R-:W-:Y:S01]  /*50e0*/  R2UR UR12, R8 ;  /* 0x00000000080c72ca */ /* 0x000fe200000e0000 */
[----:B------:R-:W-:Y:S01]  /*50f0*/  UMOV UR7, 0x10000000 ;  /* 0x1000000000077882 */ /* 0x000fe20000000000 */
[----:B------:R-:W-:Y:S01]  /*5100*/  R2UR UR19, R14 ;  /* 0x000000000e1372ca */ /* 0x000fe200000e0000 */
[----:B------:R-:W-:Y:S01]  /*5110*/  VIADD R20, R20, 0x20 ;  /* 0x0000002014147836 */ /* 0x000fe20000000000 */
[----:B------:R-:W-:Y:S01]  /*5120*/  ISETP.GT.AND P3, PT, R4, 0x1, PT ;  /* 0x000000010400780c */ /* 0x000fe20003f64270 */
[----:B------:R-:W-:Y:S01]  /*5130*/  UIADD3 UR14, UR5, 0x100, URZ ;  /* 0x00000100050e7890 */ /* 0x000fe2000fffe03f */
[----:B------:R-:W-:Y:S01]  /*5140*/  ISETP.NE.AND P1, PT, R6, 0x4, PT ;  /* 0x000000040600780c */ /* 0x000fe20003f25270 */
[----:B------:R-:W-:-:S02]  /*5150*/  UIADD3.X UR5, URZ, UR23, URZ, UP0, !UPT ;  /* 0x000000173f057290 */ /* 0x000fc400087fe43f */
[----:B------:R-:W-:Y:S01]  /*5160*/  UIADD3 UR15, UR8, 0x10100, URZ ;  /* 0x00010100080f7890 */ /* 0x000fe2000fffe03f */
[----:B------:R-:W-:Y:S02]  /*5170*/  SEL R12, RZ, 0x1, P1 ;  /* 0x00000001ff0c7807 */ /* 0x000fe40000800000 */
[----:B------:R-:W-:Y:S01]  /*5180*/  UMOV UR8, UR14 ;  /* 0x0000000e00087c82 */ /* 0x000fe20008000000 */
[----:B------:R-:W-:Y:S02]  /*5190*/  SEL R6, R6, RZ, P1 ;  /* 0x000000ff06067207 */ /* 0x000fe40000800000 */
[----:B------:R-:W-:Y:S01]  /*51a0*/  LOP3.LUT R5, R5, R12, RZ, 0x3c, !PT ;  /* 0x0000000c05057212 */ /* 0x000fe200078e3cff */
[----:B------:R0:W-:Y:S02]  /*51b0*/  UTMALDG.3D [UR8], [UR4], desc[UR6] ;  /* 0x00000608040075b4 */ /* 0x0001e40008011000 */
[----:B0-----:R-:W-:Y:S01]  /*51c0*/  UMOV UR8, UR15 ;  /* 0x0000000f00087c82 */ /* 0x001fe20008000000 */
[----:B------:R-:W-:-:S02]  /*51d0*/  UMOV UR11, UR19 ;  /* 0x00000013000b7c82 */ /* 0x000fc40008000000 */
[----:B------:R0:W-:Y:S02]  /*51e0*/  UTMALDG.3D [UR8], [UR24], desc[UR6] ;  /* 0x00000608180075b4 */ /* 0x0001e40008011000 */
[----:B0-----:R-:W-:Y:S05]  /*51f0*/  @P3 BRA `(.L_x_105) ;  /* 0xfffffffc00483947 */ /* 0x001fea000383ffff */
.L_x_101:
[----:B------:R-:W-:Y:S05]  /*5200*/  BSYNC B1 ;  /* 0x0000000000017941 */ /* 0x000fea0003800000 */
.L_x_100:
[----:B------:R-:W-:Y:S01]  /*5210*/  LOP3.LUT P3, RZ, R11, 0xff, RZ, 0xc0, !PT ;  /* 0x000000ff0bff7812 */ /* 0x000fe2000786c0ff */
[----:B------:R-:W-:Y:S01]  /*5220*/  IMAD.IADD R0, R13, 0x1, R0 ;  /* 0x000000010d007824 */ /* 0x000fe200078e0200 */
[----:B------:R-:W-:Y:S01]  /*5230*/  IADD3 R16, P4, R16, UR20, RZ ;  /* 0x0000001410107c10 */ /* 0x000fe2000ff9e0ff */
[----:B------:R-:W-:Y:S01]  /*5240*/  ULDC.64 UR4, c[0x0][0x650] ;  /* 0x0001940000047ab9 */ /* 0x000fe20000000a00 */
[----:B------:R-:W-:Y:S01]  /*5250*/  BSSY B1, `(.L_x_106) ;  /* 0x000006b000017945 */ /* 0x000fe20003800000 */
[----:B------:R-:W-:Y:S01]  /*5260*/  IMAD.MOV.U32 R7, RZ, RZ, -0x1 ;  /* 0xffffffffff077424 */ /* 0x000fe200078e00ff */
[----:B------:R-:W-:Y:S01]  /*5270*/  SHF.R.U32.HI R4, RZ, 0x2, R0 ;  /* 0x00000002ff047819 */ /* 0x000fe20000011600 */
[----:B------:R-:W-:Y:S01]  /*5280*/  IMAD.MOV.U32 R9, RZ, RZ, -0x1 ;  /* 0xffffffffff097424 */ /* 0x000fe200078e00ff */
[----:B------:R-:W-:Y:S01]  /*5290*/  ISETP.GT.U32.AND P1, PT, R0, 0x3, PT ;  /* 0x000000030000780c */ /* 0x000fe20003f24070 */
[----:B------:R-:W-:Y:S01]  /*52a0*/  IMAD.MOV.U32 R8, RZ, RZ, -0x1 ;  /* 0xffffffffff087424 */ /* 0x000fe200078e00ff */
[----:B------:R-:W-:-:S02]  /*52b0*/  LOP3.LUT R4, R4, 0x1, RZ, 0xc0, !PT ;  /* 0x0000000104047812 */ /* 0x000fc400078ec0ff */
[----:B------:R-:W-:Y:S01]  /*52c0*/  ISETP.LT.U32.AND P1, PT, R13, 0x4, P1 ;  /* 0x000000040d00780c */ /* 0x000fe20000f21070 */
[----:B------:R-:W0:Y:S01]  /*52d0*/  @P3 S2R R6, SR_CgaCtaId ;  /* 0x0000000000063919 */ /* 0x000e220000008800 */
[----:B------:R-:W-:Y:S02]  /*52e0*/  @P3 MOV R5, 0x400 ;  /* 0x0000040000053802 */ /* 0x000fe40000000f00 */
[----:B------:R-:W-:Y:S02]  /*52f0*/  IADD3.X R17, R17, UR13, RZ, P4, !PT ;  /* 0x0000000d11117c10 */ /* 0x000fe4000a7fe4ff */
[----:B------:R-:W-:Y:S02]  /*5300*/  ISETP.GE.U32.AND P4, PT, R16, UR4, PT ;  /* 0x0000000410007c0c */ /* 0x000fe4000bf86070 */
[----:B------:R-:W-:Y:S02]  /*5310*/  LOP3.LUT R0, R0, 0x3, RZ, 0xc0, !PT ;  /* 0x0000000300007812 */ /* 0x000fe400078ec0ff */
[----:B------:R-:W-:-:S02]  /*5320*/  PRMT R11, RZ, 0x7610, R11 ;  /* 0x00007610ff0b7816 */ /* 0x000fc4000000000b */
[----:B0-----:R-:W-:-:S04]  /*5330*/  @P3 LEA R5, R6, R5, 0x18 ;  /* 0x0000000506053211 */ /* 0x001fc800078ec0ff */
[----:B------:R0:W-:Y:S01]  /*5340*/  @P3 SYNCS.ARRIVE.TRANS64.A1T0 RZ, [R5+URZ+0x58], RZ ;  /* 0x000058ff05ff39a7 */ /* 0x0001e2000810003f */
[----:B------:R-:W-:Y:S02]  /*5350*/  ISETP.NE.U32.AND P3, PT, R4, 0x1, PT ;  /* 0x000000010400780c */ /* 0x000fe40003f65070 */
[----:B------:R-:W-:Y:S02]  /*5360*/  SEL R4, RZ, 0x1, !P1 ;  /* 0x00000001ff047807 */ /* 0x000fe40004800000 */
[----:B------:R-:W-:Y:S02]  /*5370*/  ISETP.GE.U32.AND.EX P1, PT, R17, UR5, PT, P4 ;  /* 0x0000000511007c0c */ /* 0x000fe4000bf26140 */
[----:B------:R-:W-:-:S04]  /*5380*/  ISETP.GT.U32.AND P3, PT, R13, 0x3, !P3 ;  /* 0x000000030d00780c */ /* 0x000fc80005f64070 */
[----:B0-----:R-:W-:-:S04]  /*5390*/  SEL R5, RZ, 0x1, !P3 ;  /* 0x00000001ff057807 */ /* 0x001fc80005800000 */
[--C-:B------:R-:W-:Y:S02]  /*53a0*/  LOP3.LUT R3, R5, R3, R4.reuse, 0x96, !PT ;  /* 0x0000000305037212 */ /* 0x100fe400078e9604 */
[----:B------:R-:W-:Y:S01]  /*53b0*/  PRMT R4, RZ, 0x7610, R4 ;  /* 0x00007610ff047816 */ /* 0x000fe20000000004 */
[----:B------:R-:W-:Y:S06]  /*53c0*/  @P1 BRA `(.L_x_107) ;  /* 0x00000004004c1947 */ /* 0x000fec0003800000 */
[----:B------:R-:W-:Y:S01]  /*53d0*/  ULDC.64 UR4, c[0x0][0x628] ;  /* 0x00018a0000047ab9 */ /* 0x000fe20000000a00 */
[----:B------:R-:W0:Y:S01]  /*53e0*/  S2R R14, SR_CTAID.X ;  /* 0x00000000000e7919 */ /* 0x000e220000002500 */
[----:B------:R-:W-:Y:S01]  /*53f0*/  ISETP.NE.U32.AND P1, PT, RZ, UR4, PT ;  /* 0x00000004ff007c0c */ /* 0x000fe2000bf25070 */
[----:B------:R-:W-:Y:S01]  /*5400*/  ULDC UR7, c[0x0][0x630] ;  /* 0x00018c0000077ab9 */ /* 0x000fe20000000800 */
[----:B------:R-:W-:Y:S01]  /*5410*/  IMAD.MOV.U32 R4, RZ, RZ, R16 ;  /* 0x000000ffff047224 */ /* 0x000fe200078e0010 */
[----:B------:R-:W1:Y:S01]  /*5420*/  S2R R12, SR_CTAID.Y ;  /* 0x00000000000c7919 */ /* 0x000e620000002600 */
[----:B------:R-:W-:Y:S01]  /*5430*/  ISETP.NE.AND.EX P1, PT, RZ, UR5, PT, P1 ;  /* 0x00000005ff007c0c */ /* 0x000fe2000bf25310 */
[----:B------:R-:W-:-:S12]  /*5440*/  IMAD.MOV.U32 R5, RZ, RZ, R17 ;  /* 0x000000ffff057224 */ /* 0x000fd800078e0011 */
[----:B------:R-:W-:Y:S05]  /*5450*/  @!P1 BRA `(.L_x_108) ;  /* 0x0000000000289947 */ /* 0x000fea0003800000 */
[----:B------:R-:W-:Y:S02]  /*5460*/  ULDC UR6, c[0x0][0x634] ;  /* 0x00018d0000067ab9 */ /* 0x000fe40000000800 */
[----:B------:R-:W-:-:S05]  /*5470*/  IADD3 R9, P1, R16, UR6, RZ ;  /* 0x0000000610097c10 */ /* 0x000fca000ff3e0ff */
[----:B------:R-:W-:-:S04]  /*5480*/  IMAD.X R15, RZ, RZ, R17, P1 ;  /* 0x000000ffff0f7224 */ /* 0x000fc800008e0611 */
[----:B------:R-:W-:-:S04]  /*5490*/  IMAD.WIDE.U32 R6, R15, UR4, RZ ;  /* 0x000000040f067c25 */ /* 0x000fc8000f8e00ff */
[----:B------:R-:W-:-:S04]  /*54a0*/  IMAD.WIDE.U32 R6, P1, R9, UR5, R6 ;  /* 0x0000000509067c25 */ /* 0x000fc8000f820006 */
[----:B------:R-:W-:-:S04]  /*54b0*/  IMAD.WIDE.U32 R8, R9, UR4, RZ ;  /* 0x0000000409087c25 */ /* 0x000fc8000f8e00ff */
[----:B------:R-:W-:Y:S01]  /*54c0*/  IMAD.X R5, RZ, RZ, RZ, P1 ;  /* 0x000000ffff057224 */ /* 0x000fe200008e06ff */
[----:B------:R-:W-:Y:S01]  /*54d0*/  IADD3 RZ, P1, R9, R6, RZ ;  /* 0x0000000609ff7210 */ /* 0x000fe20007f3e0ff */
[----:B------:R-:W-:-:S04]  /*54e0*/  IMAD.MOV.U32 R4, RZ, RZ, R7 ;  /* 0x000000ffff047224 */ /* 0x000fc800078e0007 */
[----:B------:R-:W-:-:S08]  /*54f0*/  IMAD.WIDE.U32.X R4, R15, UR5, R4, P1 ;  /* 0x000000050f047c25 */ /* 0x000fd000088e0404 */
.L_x_108:
[--C-:B------:R-:W-:Y:S01]  /*5500*/  SHF.R.U64 R8, R4, UR7, R5.reuse ;  /* 0x0000000704087c19 */ /* 0x100fe20008001205 */
[----:B------:R-:W-:Y:S01]  /*5510*/  ULDC.64 UR4, c[0x0][0x620] ;  /* 0x0001880000047ab9 */ /* 0x000fe20000000a00 */
[----:B------:R-:W-:Y:S01]  /*5520*/  SHF.R.U32.HI R4, RZ, UR7, R5 ;  /* 0x00000007ff047c19 */ /* 0x000fe20008011605 */
[----:B------:R-:W2:Y:S01]  /*5530*/  LDC R25, c[0x0][0x144] ;  /* 0x00005100ff197b82 */ /* 0x000ea20000000800 */
[----:B------:R-:W-:Y:S01]  /*5540*/  IADD3 R7, P1, RZ, -R8, RZ ;  /* 0x80000008ff077210 */ /* 0x000fe20007f3e0ff */
[----:B------:R-:W-:Y:S01]  /*5550*/  ULDC.64 UR8, c[0x0][0x640] ;  /* 0x0001900000087ab9 */ /* 0x000fe20000000a00 */
[----:B0-----:R-:W-:Y:S01]  /*5560*/  I2FP.F32.U32 R9, R14 ;  /* 0x0000000e00097245 */ /* 0x001fe20000201000 */
[----:B------:R-:W-:Y:S02]  /*5570*/  ULDC UR6, c[0x0][0x608] ;  /* 0x0001820000067ab9 */ /* 0x000fe40000000800 */
[----:B------:R-:W-:Y:S01]  /*5580*/  IMAD.X R4, RZ, RZ, ~R4, P1 ;  /* 0x000000ffff047224 */ /* 0x000fe200008e0e04 */
[----:B------:R-:W-:Y:S01]  /*5590*/  ISETP.NE.U32.AND P1, PT, RZ, UR8, PT ;  /* 0x00000008ff007c0c */ /* 0x000fe2000bf25070 */
[----:B------:R-:W0:Y:S02]  /*55a0*/  LDC R21, c[0x0][0x148] ;  /* 0x00005200ff157b82 */ /* 0x000e240000000800 */
[----:B------:R-:W-:Y:S01]  /*55b0*/  IMAD R6, R4, UR4, RZ ;  /* 0x0000000404067c24 */ /* 0x000fe2000f8e02ff */
[----:B------:R-:W-:Y:S01]  /*55c0*/  ISETP.NE.AND.EX P1, PT, RZ, UR9, PT, P1 ;  /* 0x00000009ff007c0c */ /* 0x000fe2000bf25310 */
[----:B------:R-:W-:Y:S01]  /*55d0*/  IMAD.WIDE.U32 R4, R7, UR4, R16 ;  /* 0x0000000407047c25 */ /* 0x000fe2000f8e0010 */
[----:B------:R-:W-:-:S03]  /*55e0*/  ULDC UR4, c[0x0][0x150] ;  /* 0x0000540000047ab9 */ /* 0x000fc60000000800 */
[----:B------:R-:W-:Y:S02]  /*55f0*/  IMAD R7, R7, UR5, R6 ;  /* 0x0000000507077c24 */ /* 0x000fe4000f8e0206 */
[----:B------:R-:W-:Y:S01]  /*5600*/  FMUL R6, R9, UR4 ;  /* 0x0000000409067c20 */ /* 0x000fe20008400000 */
[----:B------:R-:W-:Y:S01]  /*5610*/  ULDC UR4, c[0x0][0x618] ;  /* 0x0001860000047ab9 */ /* 0x000fe20000000800 */
[----:B------:R-:W-:Y:S01]  /*5620*/  ULDC UR5, c[0x0][0x154] ;  /* 0x0000550000057ab9 */ /* 0x000fe20000000800 */
[----:B------:R-:W-:-:S03]  /*5630*/  IMAD.IADD R5, R5, 0x1, R7 ;  /* 0x0000000105057824 */ /* 0x000fc600078e0207 */
[----:B------:R-:W3:Y:S02]  /*5640*/  F2I.U32.TRUNC.NTZ R6, R6 ;  /* 0x0000000600067305 */ /* 0x000ee4000020f000 */
[----:B------:R-:W-:Y:S02]  /*5650*/  SHF.R.U64 R9, R4, UR4, R5 ;  /* 0x0000000404097c19 */ /* 0x000fe40008001205 */
[----:B-1----:R-:W-:-:S05]  /*5660*/  I2FP.F32.U32 R4, R12 ;  /* 0x0000000c00047245 */ /* 0x002fca0000201000 */
[----:B------:R-:W-:Y:S01]  /*5670*/  FMUL R22, R4, UR5 ;  /* 0x0000000504167c20 */ /* 0x000fe20008400000 */
[----:B------:R-:W-:Y:S01]  /*5680*/  SHF.R.U32.HI R4, RZ, UR4, R5 ;  /* 0x00000004ff047c19 */ /* 0x000fe20008011605 */
[----:B------:R-:W-:-:S03]  /*5690*/  ULDC UR4, c[0x0][0x658] ;  /* 0x0001960000047ab9 */ /* 0x000fc60000000800 */
[--C-:B------:R-:W-:Y:S01]  /*56a0*/  SHF.R.U64 R20, R9, UR6, R4.reuse ;  /* 0x0000000609147c19 */ /* 0x100fe20008001204 */
[----:B------:R-:W1:Y:S01]  /*56b0*/  F2I.U32.TRUNC.NTZ R22, R22 ;  /* 0x0000001600167305 */ /* 0x000e62000020f000 */
[----:B------:R-:W-:Y:S01]  /*56c0*/  SHF.R.U32.HI R5, RZ, UR6, R4 ;  /* 0x00000006ff057c19 */ /* 0x000fe20008011604 */
[----:B---3--:R-:W-:-:S03]  /*56d0*/  IMAD.MOV R6, RZ, RZ, -R6 ;  /* 0x000000ffff067224 */ /* 0x008fc600078e0a06 */
[--C-:B------:R-:W-:Y:S01]  /*56e0*/  SHF.R.U64 R15, R20, UR4, R5.reuse ;  /* 0x00000004140f7c19 */ /* 0x100fe20008001205 */
[----:B--2---:R-:W-:Y:S01]  /*56f0*/  IMAD R14, R25, R6, R14 ;  /* 0x00000006190e7224 */ /* 0x004fe200078e020e */
[----:B------:R-:W-:-:S03]  /*5700*/  SHF.R.U32.HI R23, RZ, UR4, R5 ;  /* 0x00000004ff177c19 */ /* 0x000fc60008011605 */
[----:B------:R-:W-:Y:S02]  /*5710*/  IMAD.MOV.U32 R4, RZ, RZ, R15 ;  /* 0x000000ffff047224 */ /* 0x000fe400078e000f */
[----:B------:R-:W-:Y:S01]  /*5720*/  IMAD.MOV.U32 R5, RZ, RZ, R23 ;  /* 0x000000ffff057224 */ /* 0x000fe200078e0017 */
[----:B-1----:R-:W-:Y:S06]  /*5730*/  @!P1 BRA `(.L_x_109) ;  /* 0x0000000000289947 */ /* 0x002fec0003800000 */
[----:B------:R-:W-:Y:S02]  /*5740*/  ULDC UR4, c[0x0][0x64c] ;  /* 0x0001930000047ab9 */ /* 0x000fe40000000800 */
[----:B------:R-:W-:-:S05]  /*5750*/  IADD3 R5, P1, R15, UR4, RZ ;  /* 0x000000040f057c10 */ /* 0x000fca000ff3e0ff */
[----:B------:R-:W-:-:S04]  /*5760*/  IMAD.X R23, RZ, RZ, R23, P1 ;  /* 0x000000ffff177224 */ /* 0x000fc800008e0617 */
[----:B------:R-:W-:-:S04]  /*5770*/  IMAD.WIDE.U32 R6, R23, UR8, RZ ;  /* 0x0000000817067c25 */ /* 0x000fc8000f8e00ff */
[----:B------:R-:W-:-:S04]  /*5780*/  IMAD.WIDE.U32 R6, P1, R5, UR9, R6 ;  /* 0x0000000905067c25 */ /* 0x000fc8000f820006 */
[----:B------:R-:W-:-:S04]  /*5790*/  IMAD.WIDE.U32 R4, R5, UR8, RZ ;  /* 0x0000000805047c25 */ /* 0x000fc8000f8e00ff */
[----:B------:R-:W-:Y:S01]  /*57a0*/  IMAD.MOV.U32 R4, RZ, RZ, R7 ;  /* 0x000000ffff047224 */ /* 0x000fe200078e0007 */
[----:B------:R-:W-:Y:S01]  /*57b0*/  IADD3 RZ, P3, R5, R6, RZ ;  /* 0x0000000605ff7210 */ /* 0x000fe20007f7e0ff */
[----:B------:R-:W-:-:S04]  /*57c0*/  IMAD.X R5, RZ, RZ, RZ, P1 ;  /* 0x000000ffff057224 */ /* 0x000fc800008e06ff */
[----:B------:R-:W-:-:S08]  /*57d0*/  IMAD.WIDE.U32.X R4, R23, UR9, R4, P3 ;  /* 0x0000000917047c25 */ /* 0x000fd000098e0404 */
.L_x_109:
[----:B------:R-:W-:Y:S01]  /*57e0*/  ISETP.NE.AND P1, PT, R2, 0x1, PT ;  /* 0x000000010200780c */ /* 0x000fe20003f25270 */
[----:B------:R-:W-:Y:S01]  /*57f0*/  ULDC UR4, c[0x0][0x648] ;  /* 0x0001920000047ab9 */ /* 0x000fe20000000800 */
[----:B------:R-:W-:Y:S01]  /*5800*/  LOP3.LUT R20, R20, UR17, RZ, 0xc0, !PT ;  /* 0x0000001114147c12 */ /* 0x000fe2000f8ec0ff */
[----:B------:R-:W-:Y:S01]  /*5810*/  IMAD.MOV R22, RZ, RZ, -R22 ;  /* 0x000000ffff167224 */ /* 0x000fe200078e0a16 */
[----:B------:R-:W-:Y:S01]  /*5820*/  SHF.R.U64 R5, R4, UR4, R5 ;  /* 0x0000000404057c19 */ /* 0x000fe20008001205 */
[----:B------:R-:W-:Y:S01]  /*5830*/  ULDC UR4, c[0x0][0x638] ;  /* 0x00018e0000047ab9 */ /* 0x000fe20000000800 */
[----:B------:R-:W-:Y:S01]  /*5840*/  LOP3.LUT R6, R9, UR16, RZ, 0xc0, !PT ;  /* 0x0000001009067c12 */ /* 0x000fe2000f8ec0ff */
[----:B------:R-:W-:Y:S02]  /*5850*/  ULDC UR5, c[0x0][0x610] ;  /* 0x0001840000057ab9 */ /* 0x000fe40000000800 */
[----:B------:R-:W-:Y:S02]  /*5860*/  IMAD.MOV R4, RZ, RZ, -R5 ;  /* 0x000000ffff047224 */ /* 0x000fe400078e0a05 */
[----:B------:R-:W-:-:S02]  /*5870*/  IMAD R5, R5, UR18, R20 ;  /* 0x0000001205057c24 */ /* 0x000fc4000f8e0214 */
[----:B0-----:R-:W-:Y:S02]  /*5880*/  @P1 IMAD R14, R21, R22, R12 ;  /* 0x00000016150e1224 */ /* 0x001fe400078e020c */
[----:B------:R-:W-:Y:S01]  /*5890*/  IMAD R15, R4, UR4, R15 ;  /* 0x00000004040f7c24 */ /* 0x000fe2000f8e020f */
[----:B------:R-:W-:Y:S01]  /*58a0*/  ULDC UR4, c[0x0][0x600] ;  /* 0x0001800000047ab9 */ /* 0x000fe20000000800 */
[----:B------:R-:W-:Y:S02]  /*58b0*/  IMAD R14, R5, UR5, R14 ;  /* 0x00000005050e7c24 */ /* 0x000fe4000f8e020e */
[----:B------:R-:W-:Y:S02]  /*58c0*/  IMAD R15, R15, UR4, R6 ;  /* 0x000000040f0f7c24 */ /* 0x000fe4000f8e0206 */
[----:B------:R-:W-:-:S03]  /*58d0*/  IMAD.MOV.U32 R4, RZ, RZ, 0x1 ;  /* 0x00000001ff047424 */ /* 0x000fc600078e00ff */
[----:B------:R-:W-:Y:S02]  /*58e0*/  SEL R9, R15, R14, !P1 ;  /* 0x0000000e0f097207 */ /* 0x000fe40004800000 */
[----:B------:R-:W-:-:S07]  /*58f0*/  SEL R7, R14, R15, !P1 ;  /* 0x0000000f0e077207 */ /* 0x000fce0004800000 */
.L_x_107:
[----:B------:R-:W-:Y:S05]  /*5900*/  BSYNC B1 ;  /* 0x0000000000017941 */ /* 0x000fea0003800000 */
.L_x_106:
[----:B------:R-:W-:-:S13]  /*5910*/  LOP3.LUT P1, RZ, R4, 0xff, RZ, 0xc0, !PT ;  /* 0x000000ff04ff7812 */ /* 0x000fda000782c0ff */
[----:B------:R-:W-:Y:S05]  /*5920*/  @P1 BRA `(.L_x_110) ;  /* 0xfffffff400481947 */ /* 0x000fea000383ffff */
[----:B------:R-:W-:Y:S05]  /*5930*/  BSYNC B0 ;  /* 0x0000000000007941 */ /* 0x000fea0003800000 */
.L_x_98:
[----:B------:R-:W-:-:S03]  /*5940*/  UMOV UR4, 0xffffffff ;  /* 0xffffffff00047882 */ /* 0x000fc60000000000 */
[----:B------:R-:W-:Y:S05]  /*5950*/  BRA.DIV UR4, `(.L_x_111) ;  /* 0x0000000604187947 */ /* 0x000fea000b800000 */
[----:B------:R-:W-:-:S13]  /*5960*/  ELECT P6, URZ, PT ;  /* 0x00000000003f782f */ /* 0x000fda00038c0000 */
.L_x_125:
[----:B------:R-:W-:Y:S04]  /*5970*/  BSSY B0, `(.L_x_112) ;  /* 0x000002b000007945 */ /* 0x000fe80003800000 */
[----:B------:R-:W-:Y:S05]  /*5980*/  @!P6 BRA `(.L_x_113) ;  /* 0x0000000000a4e947 */ /* 0x000fea0003800000 */
[----:B------:R-:W-:-:S04]  /*5990*/  LOP3.LUT R19, R19, 0x2, RZ, 0xfc, !PT ;  /* 0x0000000213137812 */ /* 0x000fc800078efcff */
[----:B------:R-:W-:-:S13]  /*59a0*/  ISETP.NE.AND P0, PT, R19, 0x3, PT ;  /* 0x000000031300780c */ /* 0x000fda0003f05270 */
[----:B------:R-:W-:Y:S05]  /*59b0*/  @!P0 BRA `(.L_x_114) ;  /* 0x0000000000048947 */ /* 0x000fea0003800000 */
[----:B------:R-:W-:Y:S01]  /*59c0*/  BPT.TRAP 0x1 ;  /* 0x000000040000795c */ /* 0x000fe20000300000 */
.L_x_114:
[----:B------:R-:W0:Y:S01]  /*59d0*/  S2R R5, SR_CgaCtaId ;  /* 0x0000000000057919 */ /* 0x000e220000008800 */
[----:B------:R-:W-:Y:S02]  /*59e0*/  MOV R2, 0x400 ;  /* 0x0000040000027802 */ /* 0x000fe40000000f00 */
[----:B------:R-:W-:Y:S02]  /*59f0*/  SHF.L.U32 R4, R3, 0x1f, RZ ;  /* 0x0000001f03047819 */ /* 0x000fe400000006ff */
[----:B0-----:R-:W-:-:S05]  /*5a00*/  LEA R5, R5, R2, 0x18 ;  /* 0x0000000205057211 */ /* 0x001fca00078ec0ff */
[----:B------:R-:W-:-:S04]  /*5a10*/  VIADD R5, R5, 0x20 ;  /* 0x0000002005057836 */ /* 0x000fc80000000000 */
[C---:B------:R-:W-:Y:S02]  /*5a20*/  IMAD R7, R0.reuse, 0x8, R5 ;  /* 0x0000000800077824 */ /* 0x040fe400078e0205 */
[----:B------:R-:W-:Y:S02]  /*5a30*/  VIADD R0, R0, 0x1 ;  /* 0x0000000100007836 */ /* 0x000fe40000000000 */
[----:B------:R-:W0:Y:S03]  /*5a40*/  SYNCS.PHASECHK.TRANS64.TRYWAIT P0, [R7+URZ], R4 ;  /* 0x00000004070075a7 */ /* 0x000e26000800017f */
[----:B------:R-:W-:-:S04]  /*5a50*/  ISETP.NE.AND P1, PT, R0, 0x4, PT ;  /* 0x000000040000780c */ /* 0x000fc80003f25270 */
[----:B------:R-:W-:Y:S02]  /*5a60*/  SEL R2, RZ, 0x1, P1 ;  /* 0x00000001ff027807 */ /* 0x000fe40000800000 */
[----:B------:R-:W-:Y:S02]  /*5a70*/  SEL R0, R0, RZ, P1 ;  /* 0x000000ff00007207 */ /* 0x000fe40000800000 */
[----:B------:R-:W-:-:S03]  /*5a80*/  LOP3.LUT R9, R3, R2, RZ, 0x3c, !PT ;  /* 0x0000000203097212 */ /* 0x000fc600078e3cff */
[----:B------:R-:W-:Y:S01]  /*5a90*/  IMAD R6, R0, 0x8, R5 ;  /* 0x0000000800067824 */ /* 0x000fe200078e0205 */
[----:B------:R-:W-:Y:S01]  /*5aa0*/  SHF.L.U32 R3, R9, 0x1f, RZ ;  /* 0x0000001f09037819 */ /* 0x000fe200000006ff */
[----:B0-----:R-:W-:Y:S06]  /*5ab0*/  @!P0 BRA `(.L_x_115) ;  /* 0x0000000000e08947 */ /* 0x001fec0003800000 */
.L_x_126:
[----:B------:R-:W1:Y:S01]  /*5ac0*/  SYNCS.PHASECHK.TRANS64.TRYWAIT P0, [R6+URZ], R3 ;  /* 0x00000003060075a7 */ /* 0x000e62000800017f */
[----:B------:R-:W-:-:S05]  /*5ad0*/  VIADD R0, R0, 0x1 ;  /* 0x0000000100007836 */ /* 0x000fca0000000000 */
[----:B------:R-:W-:-:S04]  /*5ae0*/  ISETP.NE.AND P1, PT, R0, 0x4, PT ;  /* 0x000000040000780c */ /* 0x000fc80003f25270 */
[----:B------:R-:W-:Y:S02]  /*5af0*/  SEL R2, RZ, 0x1, P1 ;  /* 0x00000001ff027807 */ /* 0x000fe40000800000 */
[----:B------:R-:W-:Y:S02]  /*5b00*/  SEL R0, R0, RZ, P1 ;  /* 0x000000ff00007207 */ /* 0x000fe40000800000 */
[----:B------:R-:W-:-:S03]  /*5b10*/  LOP3.LUT R9, R9, R2, RZ, 0x3c, !PT ;  /* 0x0000000209097212 */ /* 0x000fc600078e3cff */
[----:B0-----:R-:W-:Y:S01]  /*5b20*/  IMAD R7, R0, 0x8, R5 ;  /* 0x0000000800077824 */ /* 0x001fe200078e0205 */
[----:B------:R-:W-:Y:S01]  /*5b30*/  SHF.L.U32 R4, R9, 0x1f, RZ ;  /* 0x0000001f09047819 */ /* 0x000fe200000006ff */
[----:B-1----:R-:W-:Y:S06]  /*5b40*/  @!P0 BRA `(.L_x_116) ;  /* 0x0000000000d08947 */ /* 0x002fec0003800000 */
.L_x_127:
[----:B------:R-:W1:Y:S01]  /*5b50*/  SYNCS.PHASECHK.TRANS64.TRYWAIT P0, [R7+URZ], R4 ;  /* 0x00000004070075a7 */ /* 0x000e62000800017f */
[----:B------:R-:W-:-:S05]  /*5b60*/  VIADD R0, R0, 0x1 ;  /* 0x0000000100007836 */ /* 0x000fca0000000000 */
[----:B------:R-:W-:-:S04]  /*5b70*/  ISETP.NE.AND P1, PT, R0, 0x4, PT ;  /* 0x000000040000780c */ /* 0x000fc80003f25270 */
[----:B------:R-:W-:Y:S02]  /*5b80*/  SEL R2, RZ, 0x1, P1 ;  /* 0x00000001ff027807 */ /* 0x000fe40000800000 */
[----:B------:R-:W-:Y:S02]  /*5b90*/  SEL R0, R0, RZ, P1 ;  /* 0x000000ff00007207 */ /* 0x000fe40000800000 */
[----:B------:R-:W-:Y:S01]  /*5ba0*/  LOP3.LUT R2, R9, R2, RZ, 0x3c, !PT ;  /* 0x0000000209027212 */ /* 0x000fe200078e3cff */
[----:B-1----:R-:W-:Y:S06]  /*5bb0*/  @!P0 BRA `(.L_x_117) ;  /* 0x0000000000c88947 */ /* 0x002fec0003800000 */
.L_x_128:
[----:B------:R-:W-:Y:S01]  /*5bc0*/  IMAD R5, R0, 0x8, R5 ;  /* 0x0000000800057824 */ /* 0x000fe200078e0205 */
[----:B------:R-:W-:-:S07]  /*5bd0*/  SHF.L.U32 R0, R2, 0x1f, RZ ;  /* 0x0000001f02007819 */ /* 0x000fce00000006ff */
.L_x_118:
[----:B--2---:R2:W3:Y:S02]  /*5be0*/  SYNCS.PHASECHK.TRANS64.TRYWAIT P0, [R5+URZ], R0 ;  /* 0x00000000050075a7 */ /* 0x0044e4000800017f */
[----:B---3--:R-:W-:Y:S05]  /*5bf0*/  @!P0 NANOSLEEP.SYNCS 0x989680 ;  /* 0x009896800000895d */ /* 0x008fea0003900000 */
[----:B------:R-:W3:Y:S02]  /*5c00*/  @!P0 SYNCS.PHASECHK.TRANS64 P0, [R5+URZ], R0 ;  /* 0x00000000050085a7 */ /* 0x000ee4000800007f */
[----:B---3--:R-:W-:Y:S05]  /*5c10*/  @!P0 BRA `(.L_x_118) ;  /* 0xfffffffc00f08947 */ /* 0x008fea000383ffff */
.L_x_113:
[----:B------:R-:W-:Y:S05]  /*5c20*/  BSYNC B0 ;  /* 0x0000000000007941 */ /* 0x000fea0003800000 */
.L_x_112:
[----:B------:R-:W-:Y:S05]  /*5c30*/  EXIT ;  /* 0x000000000000794d */ /* 0x000fea0003800000 */
.L_x_17:
[----:B---3--:R3:W4:Y:S02]  /*5c40*/  SYNCS.PHASECHK.TRANS64.TRYWAIT P1, [R3+URZ], R0 ;  /* 0x00000000030075a7 */ /* 0x008724000802017f */
[----:B----4-:R-:W-:Y:S05]  /*5c50*/  @!P1 NANOSLEEP.SYNCS 0x989680 ;  /* 0x009896800000995d */ /* 0x010fea0003900000 */
[----:B------:R-:W4:Y:S02]  /*5c60*/  @!P1 SYNCS.PHASECHK.TRANS64 P1, [R3+URZ], R0 ;  /* 0x00000000030095a7 */ /* 0x000f24000802007f */
[----:B----4-:R-:W-:Y:S05]  /*5c70*/  @!P1 BRA `(.L_x_17) ;  /* 0xfffffffc00f09947 */ /* 0x010fea000383ffff */
[----:B------:R-:W-:Y:S05]  /*5c80*/  BRA `(.L_x_16) ;  /* 0xffffffb400607947 */ /* 0x000fea000383ffff */
.L_x_22:
[----:B-1----:R-:W-:-:S04]  /*5c90*/  IMAD.U32 R4, RZ, RZ, UR8 ;  /* 0x00000008ff047e24 */ /* 0x002fc8000f8e00ff */
[----:B------:R1:W2:Y:S03]  /*5ca0*/  SYNCS.PHASECHK.TRANS64.TRYWAIT P1, [R4+URZ], R3 ;  /* 0x00000003040075a7 */ /* 0x0002a6000802017f */
[----:B--2---:R-:W-:Y:S05]  /*5cb0*/  @!P1 NANOSLEEP.SYNCS 0x989680 ;  /* 0x009896800000995d */ /* 0x004fea0003900000 */
[----:B------:R-:W2:Y:S02]  /*5cc0*/  @!P1 SYNCS.PHASECHK.TRANS64 P1, [R4+URZ], R3 ;  /* 0x00000003040095a7 */ /* 0x000ea4000802007f */
[----:B--2---:R-:W-:Y:S05]  /*5cd0*/  @!P1 BRA `(.L_x_22) ;  /* 0xfffffffc00ec9947 */ /* 0x004fea000383ffff */
[----:B------:R-:W-:Y:S05]  /*5ce0*/  BRA `(.L_x_21) ;  /* 0xffffffb800407947 */ /* 0x000fea000383ffff */
.L_x_99:
[----:B------:R-:W-:Y:S01]  /*5cf0*/  BSSY B1, `(.L_x_119) ;  /* 0x0000006000017945 */ /* 0x000fe20003800000 */
[----:B------:R-:W-:-:S07]  /*5d00*/  IMAD.MOV.U32 R15, RZ, RZ, -0x1 ;  /* 0xffffffffff0f7424 */ /* 0x000fce00078e00ff */
[----:B------:R-:W-:Y:S05]  /*5d10*/  WARPSYNC.COLLECTIVE R15, `(.L_x_120) ;  /* 0x000000000f0c7348 */ /* 0x000fea0003c00000 */
[----:B------:R-:W-:Y:S02]  /*5d20*/  ELECT P6, UR62, PT ;  /* 0x00000000003e782f */ /* 0x000fe400038c0000 */
[----:B------:R-:W-:Y:S01]  /*5d30*/  MOV R14, UR62 ;  /* 0x0000003e000e7c02 */ /* 0x000fe20008000f00 */
[----:B------:R-:W-:Y:S10]  /*5d40*/  ENDCOLLECTIVE ;  /* 0x000000000000791b */ /* 0x000ff40003800000 */
.L_x_120:
[----:B------:R-:W-:Y:S05]  /*5d50*/  BSYNC B1 ;  /* 0x0000000000017941 */ /* 0x000fea0003800000 */
.L_x_119:
[----:B------:R-:W-:Y:S05]  /*5d60*/  BRA `(.L_x_121) ;  /* 0xfffffff000447947 */ /* 0x000fea000383ffff */
.L_x_102:
[----:B0-----:R0:W1:Y:S02]  /*5d70*/  SYNCS.PHASECHK.TRANS64.TRYWAIT P1, [R12+URZ+0x20], R7 ;  /* 0x000020070c0075a7 */ /* 0x001064000802017f */
[----:B-1----:R-:W-:Y:S05]  /*5d80*/  @!P1 NANOSLEEP.SYNCS 0x989680 ;  /* 0x009896800000995d */ /* 0x002fea0003900000 */
[----:B------:R-:W1:Y:S02]  /*5d90*/  @!P1 SYNCS.PHASECHK.TRANS64 P1, [R12+URZ+0x20], R7 ;  /* 0x000020070c0095a7 */ /* 0x000e64000802007f */
[----:B-1----:R-:W-:Y:S05]  /*5da0*/  @!P1 BRA `(.L_x_102) ;  /* 0xfffffffc00f09947 */ /* 0x002fea000383ffff */
[----:B------:R-:W-:Y:S05]  /*5db0*/  BRA `(.L_x_122) ;  /* 0xfffffff000787947 */ /* 0x000fea000383ffff */
.L_x_111:
[----:B------:R-:W-:Y:S01]  /*5dc0*/  BSSY B0, `(.L_x_123) ;  /* 0x0000006000007945 */ /* 0x000fe20003800000 */
[----:B------:R-:W-:-:S07]  /*5dd0*/  IMAD.MOV.U32 R15, RZ, RZ, -0x1 ;  /* 0xffffffffff0f7424 */ /* 0x000fce00078e00ff */
[----:B------:R-:W-:Y:S05]  /*5de0*/  WARPSYNC.COLLECTIVE R15, `(.L_x_124) ;  /* 0x000000000f0c7348 */ /* 0x000fea0003c00000 */
[----:B------:R-:W-:Y:S02]  /*5df0*/  ELECT P6, UR62, PT ;  /* 0x00000000003e782f */ /* 0x000fe400038c0000 */
[----:B------:R-:W-:Y:S01]  /*5e00*/  MOV R14, UR62 ;  /* 0x0000003e000e7c02 */ /* 0x000fe20008000f00 */
[----:B------:R-:W-:Y:S10]  /*5e10*/  ENDCOLLECTIVE ;  /* 0x000000000000791b */ /* 0x000ff40003800000 */
.L_x_124:
[----:B------:R-:W-:Y:S05]  /*5e20*/  BSYNC B0 ;  /* 0x0000000000007941 */ /* 0x000fea0003800000 */
.L_x_123:
[----:B------:R-:W-:Y:S05]  /*5e30*/  BRA `(.L_x_125) ;  /* 0xfffffff800cc7947 */ /* 0x000fea000383ffff */
.L_x_115:
[----:B0-----:R0:W1:Y:S02]  /*5e40*/  SYNCS.PHASECHK.TRANS64.TRYWAIT P0, [R7+URZ], R4 ;  /* 0x00000004070075a7 */ /* 0x001064000800017f */
[----:B-1----:R-:W-:Y:S05]  /*5e50*/  @!P0 NANOSLEEP.SYNCS 0x989680 ;  /* 0x009896800000895d */ /* 0x002fea0003900000 */
[----:B------:R-:W1:Y:S02]  /*5e60*/  @!P0 SYNCS.PHASECHK.TRANS64 P0, [R7+URZ], R4 ;  /* 0x00000004070085a7 */ /* 0x000e64000800007f */
[----:B-1----:R-:W-:Y:S05]  /*5e70*/  @!P0 BRA `(.L_x_115) ;  /* 0xfffffffc00f08947 */ /* 0x002fea000383ffff */
[----:B------:R-:W-:Y:S05]  /*5e80*/  BRA `(.L_x_126) ;  /* 0xfffffffc000c7947 */ /* 0x000fea000383ffff */
.L_x_116:
[----:B0-----:R0:W1:Y:S02]  /*5e90*/  SYNCS.PHASECHK.TRANS64.TRYWAIT P0, [R6+URZ], R3 ;  /* 0x00000003060075a7 */ /* 0x001064000800017f */
[----:B-1----:R-:W-:Y:S05]  /*5ea0*/  @!P0 NANOSLEEP.SYNCS 0x989680 ;  /* 0x009896800000895d */ /* 0x002fea0003900000 */
[----:B------:R-:W1:Y:S02]  /*5eb0*/  @!P0 SYNCS.PHASECHK.TRANS64 P0, [R6+URZ], R3 ;  /* 0x00000003060085a7 */ /* 0x000e64000800007f */
[----:B-1----:R-:W-:Y:S05]  /*5ec0*/  @!P0 BRA `(.L_x_116) ;  /* 0xfffffffc00f08947 */ /* 0x002fea000383ffff */
[----:B------:R-:W-:Y:S05]  /*5ed0*/  BRA `(.L_x_127) ;  /* 0xfffffffc001c7947 */ /* 0x000fea000383ffff */
.L_x_117:
[----:B-1----:R1:W2:Y:S02]  /*5ee0*/  SYNCS.PHASECHK.TRANS64.TRYWAIT P0, [R7+URZ], R4 ;  /* 0x00000004070075a7 */ /* 0x0022a4000800017f */
[----:B--2---:R-:W-:Y:S05]  /*5ef0*/  @!P0 NANOSLEEP.SYNCS 0x989680 ;  /* 0x009896800000895d */ /* 0x004fea0003900000 */
[----:B------:R-:W2:Y:S02]  /*5f00*/  @!P0 SYNCS.PHASECHK.TRANS64 P0, [R7+URZ], R4 ;  /* 0x00000004070085a7 */ /* 0x000ea4000800007f */
[----:B--2---:R-:W-:Y:S05]  /*5f10*/  @!P0 BRA `(.L_x_117) ;  /* 0xfffffffc00f08947 */ /* 0x004fea000383ffff */
[----:B------:R-:W-:Y:S05]  /*5f20*/  BRA `(.L_x_128) ;  /* 0xfffffffc00247947 */ /* 0x000fea000383ffff */
.L_x_129:
[----:B------:R-:W-:-:S00]  /*5f30*/  BRA `(.L_x_129) ;  /* 0xfffffffc00fc7947 */ /* 0x000fc0000383ffff */
[----:B------:R-:W-:-:S00]  /*5f40*/  NOP ;  /* 0x0000000000007918 */ /* 0x000fc00000000000 */
        /* <DEDUP_REMOVED lines=11> */
.L_x_130:


//--------------------- .nv.global.init           --------------------------
	.section	.nv.global.init,"aw",@progbits
.nv.global.init:
	.type		$str$22,@object
	.size		$str$22,($str$23 - $str$22)
$str$22:
        /*0000*/ 	.byte	0x6b, 0x5f, 0x74, 0x69, 0x6c, 0x65, 0x5f, 0x63, 0x6f, 0x75, 0x6e, 0x74, 0x20, 0x3e, 0x3d, 0x20
        /*0010*/ 	.byte	0x31, 0x00
	.type		$str$23,@object
	.size		$str$23,(__unnamed_1 - $str$23)
$str$23:
        /*0012*/ 	.byte	0x2f, 0x74, 0x6d, 0x70, 0x2f, 0x63, 0x75, 0x74, 0x6c, 0x61, 0x73, 0x73, 0x5f, 0x73, 0x77, 0x65
        /*0022*/ 	.byte	0x65, 0x70, 0x5f, 0x73, 0x72, 0x63, 0x2f, 0x69, 0x6e, 0x63, 0x6c, 0x75, 0x64, 0x65, 0x2f, 0x63
        /*0032*/ 	.byte	0x75, 0x74, 0x6c, 0x61, 0x73, 0x73, 0x2f, 0x67, 0x65, 0x6d, 0x6d, 0x2f, 0x63, 0x6f, 0x6c, 0x6c
        /*0042*/ 	.byte	0x65, 0x63, 0x74, 0x69, 0x76, 0x65, 0x2f, 0x73, 0x6d, 0x39, 0x30, 0x5f, 0x6d, 0x6d, 0x61, 0x5f
        /*0052*/ 	.byte	0x74, 0x6d, 0x61, 0x5f, 0x67, 0x6d, 0x6d, 0x61, 0x5f, 0x73, 0x73, 0x5f, 0x77, 0x61, 0x72, 0x70
        /*0062*/ 	.byte	0x73, 0x70, 0x65, 0x63, 0x69, 0x61, 0x6c, 0x69, 0x7a, 0x65, 0x64, 0x2e, 0x68, 0x70, 0x70, 0x00
	.type		__unnamed_1,@object
	.size		__unnamed_1,(.L_0 - __unnamed_1)
__unnamed_1:
        /*0072*/ 	.byte	0x76, 0x6f, 0x69, 0x64, 0x20, 0x63, 0x75, 0x74, 0x6c, 0x61, 0x73, 0x73, 0x3a, 0x3a, 0x67, 0x65
        /* <DEDUP_REMOVED lines=176> */
        /*0b82*/ 	.byte	0x3a, 0x3a, 0x69, 0x64, 0x65, 0x6e, 0x74, 0x69, 0x74, 0x79, 0x5d, 0x00
.L_0:


//--------------------- .nv.shared._ZN7cutlass13device_kernelINS_4gemm6kernel13GemmUniversalIN4cute5tupleIJiiiiEEENS1_10collective13CollectiveMmaINS1_34MainloopSm90TmaGmmaWarpSpecializedILi4ENS5_IJNS4_1CILi1EEESB_SB_EEENS1_35KernelTmaWarpSpecializedCooperativeEEENS5_IJNSA_ILi128EEENSA_ILi64EEENSA_ILi32EEEEEENS_10tfloat32_tENS5_IJlSB_lEEESJ_SK_NS4_8TiledMMAINS4_8MMA_AtomIJNS4_4SM904GMMA29MMA_64x64x8_F32TF32TF32_SS_TNILNSO_7ScaleInE1ELSQ_1EEEEEENS4_6LayoutINS5_IJNSA_ILi2EEESB_SB_EEENS5_IJSB_NSA_ILi0EEESW_EEEEENS5_IJNS4_10UnderscoreESZ_SZ_EEEEENS4_13SM90_TMA_LOADENS4_14ComposedLayoutINS4_7SwizzleILi3ELi4ELi3EEENS4_18smem_ptr_flag_bitsILi32EEENST_INS5_IJNSA_ILi8EEESH_EEENS5_IJSH_SB_EEEEEEEvNS4_8identityES12_S1C_vS1D_EENS_8epilogue10collective6detail29Sm90TmaWarpSpecializedAdapterINS1G_15DefaultEpilogueISJ_SK_SK_NS1F_6thread17LinearCombinationISJ_Li1EffLNS1K_9ScaleType4KindE0ELNS_15FloatRoundStyleE2ESJ_EENS1_15EpilogueDefaultEEEEEvvEEEEvNT_6ParamsE --------------------------
	.section	.nv.shared._ZN7cutlass13device_kernelINS_4gemm6kernel13GemmUniversalIN4cute5tupleIJiiiiEEENS1_10collective13CollectiveMmaINS1_34MainloopSm90TmaGmmaWarpSpecializedILi4ENS5_IJNS4_1CILi1EEESB_SB_EEENS1_35KernelTmaWarpSpecializedCooperativeEEENS5_IJNSA_ILi128EEENSA_ILi64EEENSA_ILi32EEEEEENS_10tfloat32_tENS5_IJlSB_lEEESJ_SK_NS4_8TiledMMAINS4_8MMA_AtomIJNS4_4SM904GMMA29MMA_64x64x8_F32TF32TF32_SS_TNILNSO_7ScaleInE1ELSQ_1EEEEEENS4_6LayoutINS5_IJNSA_ILi2EEESB_SB_EEENS5_IJSB_NSA_ILi0EEESW_EEEEENS5_IJNS4_10UnderscoreESZ_SZ_EEEEENS4_13SM90_TMA_LOADENS4_14ComposedLayoutINS4_7SwizzleILi3ELi4ELi3EEENS4_18smem_ptr_flag_bitsILi32EEENST_INS5_IJNSA_ILi8EEESH_EEENS5_IJSH_SB_EEEEEEEvNS4_8identityES12_S1C_vS1D_EENS_8epilogue10collective6detail29Sm90TmaWarpSpecializedAdapterINS1G_15DefaultEpilogueISJ_SK_SK_NS1F_6thread17LinearCombinationISJ_Li1EffLNS1K_9ScaleType4KindE0ELNS_15FloatRoundStyleE2ESJ_EENS1_15EpilogueDefaultEEEEEvvEEEEvNT_6ParamsE,"aw",@nobits
	.sectionflags	@""
	.align	16
	.zero		1024


//--------------------- .nv.shared.reserved.0     --------------------------
	.section	.nv.shared.reserved.0,"aw",@nobits
	.weak		__nv_reservedSMEM_offset_0_alias
	.size		__nv_reservedSMEM_offset_0_alias, 0, 0
	.other		__nv_reservedSMEM_offset_0_alias,@"STO_CUDA_RESERVED_SHARED STV_DEFAULT"
__nv_reservedSMEM_offset_0_alias:
	.zero		0


//--------------------- .nv.global                --------------------------
	.section	.nv.global,"aw",@nobits
.nv.global:
	.type		_ZN39_INTERNAL_e9b94693_4_k_cu_97226e64_58404cute1_E,@object
	.size		_ZN39_INTERNAL_e9b94693_4_k_cu_97226e64_58404cute1_E,(_ZN39_INTERNAL_e9b94693_4_k_cu_97226e64_58404cuda3std3__45__cpo6cbeginE - _ZN39_INTERNAL_e9b94693_4_k_cu_97226e64_58404cute1_E)
_ZN39_INTERNAL_e9b94693_4_k_cu_97226e64_58404cute1_E:
	.zero		1
	.type		_ZN39_INTERNAL_e9b94693_4_k_cu_97226e64_58404cuda3std3__45__cpo6cbeginE,@object
	.size		_ZN39_INTERNAL_e9b94693_4_k_cu_97226e64_58404cuda3std3__45__cpo6cbeginE,(_ZN39_INTERNAL_e9b94693_4_k_cu_97226e64_58404cuda3std3__48in_placeE - _ZN39_INTERNAL_e9b94693_4_k_cu_97226e64_58404cuda3std3__45__cpo6cbeginE)
_ZN39_INTERNAL_e9b94693_4_k_cu_97226e64_58404cuda3std3__45__cpo6cbeginE:
	.zero		1
	.type		_ZN39_INTERNAL_e9b94693_4_k_cu_97226e64_58404cuda3std3__48in_placeE,@object
	.size		_ZN39_INTERNAL_e9b94693_4_k_cu_97226e64_58404cuda3std3__48in_placeE,(_ZN39_INTERNAL_e9b94693_4_k_cu_97226e64_58404cuda3std6ranges3__45__cpo9iter_moveE - _ZN39_INTERNAL_e9b94693_4_k_cu_97226e64_58404cuda3std3__48in_placeE)
_ZN39_INTERNAL_e9b94693_4_k_cu_97226e64_58404cuda3std3__48in_placeE:
	.zero		1
	.type		_ZN39_INTERNAL_e9b94693_4_k_cu_97226e64_58404cuda3std6ranges3__45__cpo9iter_moveE,@object
	.size		_ZN39_INTERNAL_e9b94693_4_k_cu_97226e64_58404cuda3std6ranges3__45__cpo9iter_moveE,(_ZN39_INTERNAL_e9b94693_4_k_cu_97226e64_58404cuda3std3__45__cpo5beginE - _ZN39_INTERNAL_e9b94693_4_k_cu_97226e64_58404cuda3std6ranges3__45__cpo9iter_moveE)
_ZN39_INTERNAL_e9b94693_4_k_cu_97226e64_58404cuda3std6ranges3__45__cpo9iter_moveE:
	.zero		1
	.type		_ZN39_INTERNAL_e9b94693_4_k_cu_97226e64_58404cuda3std3__45__cpo5beginE,@object
	.size		_ZN39_INTERNAL_e9b94693_4_k_cu_97226e64_58404cuda3std3__45__cpo5beginE,(_ZN39_INTERNAL_e9b94693_4_k_cu_97226e64_58404cuda3std3__441_GLOBAL__N__e9b94693_4_k_cu_97226e64_58406ignoreE - _ZN39_INTERNAL_e9b94693_4_k_cu_97226e64_58404cuda3std3__45__cpo5beginE)
_ZN39_INTERNAL_e9b94693_4_k_cu_97226e64_58404cuda3std3__45__cpo5beginE:
	.zero		1
	.type		_ZN39_INTERNAL_e9b94693_4_k_cu_97226e64_58404cuda3std3__441_GLOBAL__N__e9b94693_4_k_cu_97226e64_58406ignoreE,@object
	.size		_ZN39_INTERNAL_e9b94693_4_k_cu_97226e64_58404cuda3std3__441_GLOBAL__N__e9b94693_4_k_cu_97226e64_58406ignoreE,(_ZN39_INTERNAL_e9b94693_4_k_cu_97226e64_58404cute7productE - _ZN39_INTERNAL_e9b94693_4_k_cu_97226e64_58404cuda3std3__441_GLOBAL__N__e9b94693_4_k_cu_97226e64_58406ignoreE)
_ZN39_INTERNAL_e9b94693_4_k_cu_97226e64_58404cuda3std3__441_GLOBAL__N__e9b94693_4_k_cu_97226e64_58406ignoreE:
	.zero		1
	.type		_ZN39_INTERNAL_e9b94693_4_k_cu_97226e64_58404cute7productE,@object
	.size		_ZN39_INTERNAL_e9b94693_4_k_cu_97226e64_58404cute7productE,(_ZN39_INTERNAL_e9b94693_4_k_cu_97226e64_58404cuda3std3__45__cpo3endE - _ZN39_INTERNAL_e9b94693_4_k_cu_97226e64_58404cute7productE)
_ZN39_INTERNAL_e9b94693_4_k_cu_97226e64_58404cute7productE:
	.zero		1
	.type		_ZN39_INTERNAL_e9b94693_4_k_cu_97226e64_58404cuda3std3__45__cpo3endE,@object
	.size		_ZN39_INTERNAL_e9b94693_4_k_cu_97226e64_58404cuda3std3__45__cpo3endE,(_ZN39_INTERNAL_e9b94693_4_k_cu_97226e64_58404cuda3std3__419piecewise_constructE - _ZN39_INTERNAL_e9b94693_4_k_cu_97226e64_58404cuda3std3__45__cpo3endE)
_ZN39_INTERNAL_e9b94693_4_k_cu_97226e64_58404cuda3std3__45__cpo3endE:
	.zero		1
	.type		_ZN39_INTERNAL_e9b94693_4_k_cu_97226e64_58404cuda3std3__419piecewise_constructE,@object
	.size		_ZN39_INTERNAL_e9b94693_4_k_cu_97226e64_58404cuda3std3__419piecewise_constructE,(_ZN39_INTERNAL_e9b94693_4_k_cu_97226e64_58404cuda3std3__45__cpo4cendE - _ZN39_INTERNAL_e9b94693_4_k_cu_97226e64_58404cuda3std3__419piecewise_constructE)
_ZN39_INTERNAL_e9b94693_4_k_cu_97226e64_58404cuda3std3__419piecewise_constructE:
	.zero		1
	.type		_ZN39_INTERNAL_e9b94693_4_k_cu_97226e64_58404cuda3std3__45__cpo4cendE,@object
	.size		_ZN39_INTERNAL_e9b94693_4_k_cu_97226e64_58404cuda3std3__45__cpo4cendE,(_ZN39_INTERNAL_e9b94693_4_k_cu_97226e64_58404cuda3std6ranges3__45__cpo4swapE - _ZN39_INTERNAL_e9b94693_4_k_cu_97226e64_58404cuda3std3__45__cpo4cendE)
_ZN39_INTERNAL_e9b94693_4_k_cu_97226e64_58404cuda3std3__45__cpo4cendE:
	.zero		1
	.type		_ZN39_INTERNAL_e9b94693_4_k_cu_97226e64_58404cuda3std6ranges3__45__cpo4swapE,@object
	.size		_ZN39_INTERNAL_e9b94693_4_k_cu_97226e64_58404cuda3std6ranges3__45__cpo4swapE,(.L_8 - _ZN39_INTERNAL_e9b94693_4_k_cu_97226e64_58404cuda3std6ranges3__45__cpo4swapE)
_ZN39_INTERNAL_e9b94693_4_k_cu_97226e64_58404cuda3std6ranges3__45__cpo4swapE:
	.zero		1
.L_8:


//--------------------- .nv.constant0._ZN7cutlass13device_kernelINS_4gemm6kernel13GemmUniversalIN4cute5tupleIJiiiiEEENS1_10collective13CollectiveMmaINS1_34MainloopSm90TmaGmmaWarpSpecializedILi4ENS5_IJNS4_1CILi1EEESB_SB_EEENS1_35KernelTmaWarpSpecializedCooperativeEEENS5_IJNSA_ILi128EEENSA_ILi64EEENSA_ILi32EEEEEENS_10tfloat32_tENS5_IJlSB_lEEESJ_SK_NS4_8TiledMMAINS4_8MMA_AtomIJNS4_4SM904GMMA29MMA_64x64x8_F32TF32TF32_SS_TNILNSO_7ScaleInE1ELSQ_1EEEEEENS4_6LayoutINS5_IJNSA_ILi2EEESB_SB_EEENS5_IJSB_NSA_ILi0EEESW_EEEEENS5_IJNS4_10UnderscoreESZ_SZ_EEEEENS4_13SM90_TMA_LOADENS4_14ComposedLayoutINS4_7SwizzleILi3ELi4ELi3EEENS4_18smem_ptr_flag_bitsILi32EEENST_INS5_IJNSA_ILi8EEESH_EEENS5_IJSH_SB_EEEEEEEvNS4_8identityES12_S1C_vS1D_EENS_8epilogue10collective6detail29Sm90TmaWarpSpecializedAdapterINS1G_15DefaultEpilogueISJ_SK_SK_NS1F_6thread17LinearCombinationISJ_Li1EffLNS1K_9ScaleType4KindE0ELNS_15FloatRoundStyleE2ESJ_EENS1_15EpilogueDefaultEEEEEvvEEEEvNT_6ParamsE --------------------------
	.section	.nv.constant0._ZN7cutlass13device_kernelINS_4gemm6kernel13GemmUniversalIN4cute5tupleIJiiiiEEENS1_10collective13CollectiveMmaINS1_34MainloopSm90TmaGmmaWarpSpecializedILi4ENS5_IJNS4_1CILi1EEESB_SB_EEENS1_35KernelTmaWarpSpecializedCooperativeEEENS5_IJNSA_ILi128EEENSA_ILi64EEENSA_ILi32EEEEEENS_10tfloat32_tENS5_IJlSB_lEEESJ_SK_NS4_8TiledMMAINS4_8MMA_AtomIJNS4_4SM904GMMA29MMA_64x64x8_F32TF32TF32_SS_TNILNSO_7ScaleInE1ELSQ_1EEEEEENS4_6LayoutINS5_IJNSA_ILi2EEESB_SB_EEENS5_IJSB_NSA_ILi0EEESW_EEEEENS5_IJNS4_10UnderscoreESZ_SZ_EEEEENS4_13SM90_TMA_LOADENS4_14ComposedLayoutINS4_7SwizzleILi3ELi4ELi3EEENS4_18smem_ptr_flag_bitsILi32EEENST_INS5_IJNSA_ILi8EEESH_EEENS5_IJSH_SB_EEEEEEEvNS4_8identityES12_S1C_vS1D_EENS_8epilogue10collective6detail29Sm90TmaWarpSpecializedAdapterINS1G_15DefaultEpilogueISJ_SK_SK_NS1F_6thread17LinearCombinationISJ_Li1EffLNS1K_9ScaleType4KindE0ELNS_15FloatRoundStyleE2ESJ_EENS1_15EpilogueDefaultEEEEEvvEEEEvNT_6ParamsE,"a",@progbits
	.sectionflags	@""
	.align	4
.nv.constant0._ZN7cutlass13device_kernelINS_4gemm6kernel13GemmUniversalIN4cute5tupleIJiiiiEEENS1_10collective13CollectiveMmaINS1_34MainloopSm90TmaGmmaWarpSpecializedILi4ENS5_IJNS4_1CILi1EEESB_SB_EEENS1_35KernelTmaWarpSpecializedCooperativeEEENS5_IJNSA_ILi128EEENSA_ILi64EEENSA_ILi32EEEEEENS_10tfloat32_tENS5_IJlSB_lEEESJ_SK_NS4_8TiledMMAINS4_8MMA_AtomIJNS4_4SM904GMMA29MMA_64x64x8_F32TF32TF32_SS_TNILNSO_7ScaleInE1ELSQ_1EEEEEENS4_6LayoutINS5_IJNSA_ILi2EEESB_SB_EEENS5_IJSB_NSA_ILi0EEESW_EEEEENS5_IJNS4_10UnderscoreESZ_SZ_EEEEENS4_13SM90_TMA_LOADENS4_14ComposedLayoutINS4_7SwizzleILi3ELi4ELi3EEENS4_18smem_ptr_flag_bitsILi32EEENST_INS5_IJNSA_ILi8EEESH_EEENS5_IJSH_SB_EEEEEEEvNS4_8identityES12_S1C_vS1D_EENS_8epilogue10collective6detail29Sm90TmaWarpSpecializedAdapterINS1G_15DefaultEpilogueISJ_SK_SK_NS1F_6thread17LinearCombinationISJ_Li1EffLNS1K_9ScaleType4KindE0ELNS_15FloatRoundStyleE2ESJ_EENS1_15EpilogueDefaultEEEEEvvEEEEvNT_6ParamsE:
	.zero		1664


//--------------------- SYMBOLS --------------------------

	.type		.nv.reservedSmem.offset0,@object
	.size		.nv.reservedSmem.offset0,0x4
	.type		__assertfail,@function
